//
// Generated by NVIDIA NVVM Compiler
//
// Compiler Build ID: CL-36424714
// Cuda compilation tools, release 13.0, V13.0.88
// Based on NVVM 20.0.0
//

.version 9.0
.target sm_100
.address_size 64

	// .globl	_Z22set_zero_and_calculateP5PointP8CentroidS2_
// _ZZ15reassign_pointsP5PointP8CentroidS2_iiPiE11s_centroids has been demoted

.visible .entry _Z22set_zero_and_calculateP5PointP8CentroidS2_(
	.param .u64 .ptr .align 1 _Z22set_zero_and_calculateP5PointP8CentroidS2__param_0,
	.param .u64 .ptr .align 1 _Z22set_zero_and_calculateP5PointP8CentroidS2__param_1,
	.param .u64 .ptr .align 1 _Z22set_zero_and_calculateP5PointP8CentroidS2__param_2
)
{
	.reg .pred 	%p<3>;
	.reg .b32 	%r<11>;
	.reg .b32 	%f<11>;
	.reg .b64 	%rd<9>;

	ld.param.u64 	%rd2, [_Z22set_zero_and_calculateP5PointP8CentroidS2__param_1];
	ld.param.u64 	%rd3, [_Z22set_zero_and_calculateP5PointP8CentroidS2__param_2];
	mov.u32 	%r3, %tid.x;
	mov.u32 	%r4, %ctaid.x;
	mov.u32 	%r5, %nctaid.x;
	shr.u32 	%r6, %r5, 1;
	setp.lt.u32 	%p1, %r4, %r6;
	selp.b32 	%r7, 0, %r6, %p1;
	sub.s32 	%r8, %r4, %r7;
	mov.u32 	%r9, %ntid.x;
	mad.lo.s32 	%r1, %r8, %r9, %r3;
	@%p1 bra 	$L__BB0_2;
	cvta.to.global.u64 	%rd4, %rd3;
	mul.wide.s32 	%rd5, %r1, 12;
	add.s64 	%rd6, %rd4, %rd5;
	mov.b32 	%r10, 0;
	st.global.u32 	[%rd6], %r10;
	st.global.u32 	[%rd6+4], %r10;
	st.global.u32 	[%rd6+8], %r10;
	bra.uni 	$L__BB0_5;
$L__BB0_2:
	cvta.to.global.u64 	%rd7, %rd2;
	mul.wide.s32 	%rd8, %r1, 12;
	add.s64 	%rd1, %rd7, %rd8;
	ld.global.u32 	%r2, [%rd1+8];
	setp.eq.s32 	%p2, %r2, 0;
	mov.f32 	%f9, 0f43FA0000;
	mov.f32 	%f10, %f9;
	@%p2 bra 	$L__BB0_4;
	ld.global.f32 	%f6, [%rd1+4];
	ld.global.f32 	%f7, [%rd1];
	cvt.rn.f32.s32 	%f8, %r2;
	div.rn.f32 	%f10, %f7, %f8;
	div.rn.f32 	%f9, %f6, %f8;
$L__BB0_4:
	st.global.f32 	[%rd1], %f10;
	st.global.f32 	[%rd1+4], %f9;
$L__BB0_5:
	ret;

}
	// .globl	_Z15reassign_pointsP5PointP8CentroidS2_iiPi
.visible .entry _Z15reassign_pointsP5PointP8CentroidS2_iiPi(
	.param .u64 .ptr .align 1 _Z15reassign_pointsP5PointP8CentroidS2_iiPi_param_0,
	.param .u64 .ptr .align 1 _Z15reassign_pointsP5PointP8CentroidS2_iiPi_param_1,
	.param .u64 .ptr .align 1 _Z15reassign_pointsP5PointP8CentroidS2_iiPi_param_2,
	.param .u32 _Z15reassign_pointsP5PointP8CentroidS2_iiPi_param_3,
	.param .u32 _Z15reassign_pointsP5PointP8CentroidS2_iiPi_param_4,
	.param .u64 .ptr .align 1 _Z15reassign_pointsP5PointP8CentroidS2_iiPi_param_5
)
{
	.reg .pred 	%p<30>;
	.reg .b32 	%r<104>;
	.reg .b32 	%f<151>;
	.reg .b64 	%rd<15>;
	.reg .b64 	%fd<11>;
	// demoted variable
	.shared .align 4 .b8 _ZZ15reassign_pointsP5PointP8CentroidS2_iiPiE11s_centroids[49152];
	ld.param.u64 	%rd5, [_Z15reassign_pointsP5PointP8CentroidS2_iiPi_param_0];
	ld.param.u64 	%rd6, [_Z15reassign_pointsP5PointP8CentroidS2_iiPi_param_1];
	ld.param.u64 	%rd3, [_Z15reassign_pointsP5PointP8CentroidS2_iiPi_param_2];
	ld.param.u32 	%r89, [_Z15reassign_pointsP5PointP8CentroidS2_iiPi_param_4];
	ld.param.u64 	%rd4, [_Z15reassign_pointsP5PointP8CentroidS2_iiPi_param_5];
	cvta.to.global.u64 	%rd1, %rd6;
	cvta.to.global.u64 	%rd7, %rd5;
	mov.u32 	%r1, %tid.x;
	mov.u32 	%r37, %ctaid.x;
	mov.u32 	%r38, %ntid.x;
	mad.lo.s32 	%r39, %r37, %r38, %r1;
	mul.wide.s32 	%rd8, %r39, 12;
	add.s64 	%rd2, %rd7, %rd8;
	cvt.rn.f64.u32 	%fd1, %r38;
	add.s32 	%r40, %r1, 1;
	cvt.rn.f64.u32 	%fd2, %r40;
	mov.b32 	%r103, -1;
	mov.f32 	%f150, 0f7F800000;
	mov.b32 	%r88, 0;
	cvt.rn.f64.u32 	%fd7, %r1;
$L__BB1_1:
	min.s32 	%r5, %r89, 4096;
	max.s32 	%r6, %r5, 1;
	and.b32  	%r7, %r6, 3;
	and.b32  	%r8, %r6, 7;
	setp.le.s32 	%p1, %r89, %r1;
	@%p1 bra 	$L__BB1_4;
	cvt.rn.f64.s32 	%fd4, %r5;
	div.rn.f64 	%fd5, %fd4, %fd1;
	cvt.rpi.f64.f64 	%fd6, %fd5;
	mul.f64 	%fd8, %fd6, %fd7;
	cvt.rzi.s32.f64 	%r91, %fd8;
	cvt.rn.f64.s32 	%fd9, %r91;
	mul.f64 	%fd3, %fd6, %fd2;
	setp.leu.f64 	%p2, %fd3, %fd9;
	@%p2 bra 	$L__BB1_4;
$L__BB1_3:
	add.s32 	%r41, %r91, %r88;
	mov.u32 	%r42, _ZZ15reassign_pointsP5PointP8CentroidS2_iiPiE11s_centroids;
	mad.lo.s32 	%r43, %r91, 12, %r42;
	mul.wide.s32 	%rd9, %r41, 12;
	add.s64 	%rd10, %rd1, %rd9;
	ld.global.f32 	%f17, [%rd10];
	ld.global.f32 	%f18, [%rd10+4];
	ld.global.u32 	%r44, [%rd10+8];
	st.shared.f32 	[%r43], %f17;
	st.shared.f32 	[%r43+4], %f18;
	st.shared.u32 	[%r43+8], %r44;
	add.s32 	%r91, %r91, 1;
	cvt.rn.f64.s32 	%fd10, %r91;
	setp.gt.f64 	%p3, %fd3, %fd10;
	@%p3 bra 	$L__BB1_3;
$L__BB1_4:
	bar.sync 	0;
	setp.lt.s32 	%p4, %r89, 1;
	@%p4 bra 	$L__BB1_16;
	ld.global.f32 	%f2, [%rd2];
	ld.global.f32 	%f3, [%rd2+4];
	setp.lt.u32 	%p5, %r89, 8;
	mov.b32 	%r98, 0;
	@%p5 bra 	$L__BB1_8;
	and.b32  	%r98, %r6, 8184;
	mov.b32 	%r92, 0;
$L__BB1_7:
	.pragma "nounroll";
	mov.u32 	%r48, _ZZ15reassign_pointsP5PointP8CentroidS2_iiPiE11s_centroids;
	mad.lo.s32 	%r49, %r92, 12, %r48;
	ld.shared.f32 	%f20, [%r49];
	sub.f32 	%f21, %f2, %f20;
	ld.shared.f32 	%f22, [%r49+4];
	sub.f32 	%f23, %f3, %f22;
	mul.f32 	%f24, %f23, %f23;
	fma.rn.f32 	%f25, %f21, %f21, %f24;
	sqrt.rn.f32 	%f26, %f25;
	setp.lt.f32 	%p6, %f26, %f150;
	add.s32 	%r50, %r92, %r88;
	selp.f32 	%f27, %f26, %f150, %p6;
	selp.b32 	%r51, %r50, %r103, %p6;
	ld.shared.f32 	%f28, [%r49+12];
	sub.f32 	%f29, %f2, %f28;
	ld.shared.f32 	%f30, [%r49+16];
	sub.f32 	%f31, %f3, %f30;
	mul.f32 	%f32, %f31, %f31;
	fma.rn.f32 	%f33, %f29, %f29, %f32;
	sqrt.rn.f32 	%f34, %f33;
	setp.lt.f32 	%p7, %f34, %f27;
	add.s32 	%r52, %r50, 1;
	selp.f32 	%f35, %f34, %f27, %p7;
	selp.b32 	%r53, %r52, %r51, %p7;
	ld.shared.f32 	%f36, [%r49+24];
	sub.f32 	%f37, %f2, %f36;
	ld.shared.f32 	%f38, [%r49+28];
	sub.f32 	%f39, %f3, %f38;
	mul.f32 	%f40, %f39, %f39;
	fma.rn.f32 	%f41, %f37, %f37, %f40;
	sqrt.rn.f32 	%f42, %f41;
	setp.lt.f32 	%p8, %f42, %f35;
	add.s32 	%r54, %r50, 2;
	selp.f32 	%f43, %f42, %f35, %p8;
	selp.b32 	%r55, %r54, %r53, %p8;
	ld.shared.f32 	%f44, [%r49+36];
	sub.f32 	%f45, %f2, %f44;
	ld.shared.f32 	%f46, [%r49+40];
	sub.f32 	%f47, %f3, %f46;
	mul.f32 	%f48, %f47, %f47;
	fma.rn.f32 	%f49, %f45, %f45, %f48;
	sqrt.rn.f32 	%f50, %f49;
	setp.lt.f32 	%p9, %f50, %f43;
	add.s32 	%r56, %r50, 3;
	selp.f32 	%f51, %f50, %f43, %p9;
	selp.b32 	%r57, %r56, %r55, %p9;
	ld.shared.f32 	%f52, [%r49+48];
	sub.f32 	%f53, %f2, %f52;
	ld.shared.f32 	%f54, [%r49+52];
	sub.f32 	%f55, %f3, %f54;
	mul.f32 	%f56, %f55, %f55;
	fma.rn.f32 	%f57, %f53, %f53, %f56;
	sqrt.rn.f32 	%f58, %f57;
	setp.lt.f32 	%p10, %f58, %f51;
	add.s32 	%r58, %r50, 4;
	selp.f32 	%f59, %f58, %f51, %p10;
	selp.b32 	%r59, %r58, %r57, %p10;
	ld.shared.f32 	%f60, [%r49+60];
	sub.f32 	%f61, %f2, %f60;
	ld.shared.f32 	%f62, [%r49+64];
	sub.f32 	%f63, %f3, %f62;
	mul.f32 	%f64, %f63, %f63;
	fma.rn.f32 	%f65, %f61, %f61, %f64;
	sqrt.rn.f32 	%f66, %f65;
	setp.lt.f32 	%p11, %f66, %f59;
	add.s32 	%r60, %r50, 5;
	selp.f32 	%f67, %f66, %f59, %p11;
	selp.b32 	%r61, %r60, %r59, %p11;
	ld.shared.f32 	%f68, [%r49+72];
	sub.f32 	%f69, %f2, %f68;
	ld.shared.f32 	%f70, [%r49+76];
	sub.f32 	%f71, %f3, %f70;
	mul.f32 	%f72, %f71, %f71;
	fma.rn.f32 	%f73, %f69, %f69, %f72;
	sqrt.rn.f32 	%f74, %f73;
	setp.lt.f32 	%p12, %f74, %f67;
	add.s32 	%r62, %r50, 6;
	selp.f32 	%f75, %f74, %f67, %p12;
	selp.b32 	%r63, %r62, %r61, %p12;
	ld.shared.f32 	%f76, [%r49+84];
	sub.f32 	%f77, %f2, %f76;
	ld.shared.f32 	%f78, [%r49+88];
	sub.f32 	%f79, %f3, %f78;
	mul.f32 	%f80, %f79, %f79;
	fma.rn.f32 	%f81, %f77, %f77, %f80;
	sqrt.rn.f32 	%f82, %f81;
	setp.lt.f32 	%p13, %f82, %f75;
	add.s32 	%r64, %r50, 7;
	selp.f32 	%f150, %f82, %f75, %p13;
	selp.b32 	%r103, %r64, %r63, %p13;
	add.s32 	%r92, %r92, 8;
	setp.ne.s32 	%p14, %r92, %r98;
	@%p14 bra 	$L__BB1_7;
$L__BB1_8:
	setp.eq.s32 	%p15, %r8, 0;
	@%p15 bra 	$L__BB1_16;
	setp.lt.u32 	%p16, %r8, 4;
	@%p16 bra 	$L__BB1_11;
	mov.u32 	%r66, _ZZ15reassign_pointsP5PointP8CentroidS2_iiPiE11s_centroids;
	mad.lo.s32 	%r67, %r98, 12, %r66;
	ld.shared.f32 	%f84, [%r67];
	sub.f32 	%f85, %f2, %f84;
	ld.shared.f32 	%f86, [%r67+4];
	sub.f32 	%f87, %f3, %f86;
	mul.f32 	%f88, %f87, %f87;
	fma.rn.f32 	%f89, %f85, %f85, %f88;
	sqrt.rn.f32 	%f90, %f89;
	setp.lt.f32 	%p17, %f90, %f150;
	add.s32 	%r68, %r98, %r88;
	selp.f32 	%f91, %f90, %f150, %p17;
	selp.b32 	%r69, %r68, %r103, %p17;
	ld.shared.f32 	%f92, [%r67+12];
	sub.f32 	%f93, %f2, %f92;
	ld.shared.f32 	%f94, [%r67+16];
	sub.f32 	%f95, %f3, %f94;
	mul.f32 	%f96, %f95, %f95;
	fma.rn.f32 	%f97, %f93, %f93, %f96;
	sqrt.rn.f32 	%f98, %f97;
	setp.lt.f32 	%p18, %f98, %f91;
	add.s32 	%r70, %r68, 1;
	selp.f32 	%f99, %f98, %f91, %p18;
	selp.b32 	%r71, %r70, %r69, %p18;
	ld.shared.f32 	%f100, [%r67+24];
	sub.f32 	%f101, %f2, %f100;
	ld.shared.f32 	%f102, [%r67+28];
	sub.f32 	%f103, %f3, %f102;
	mul.f32 	%f104, %f103, %f103;
	fma.rn.f32 	%f105, %f101, %f101, %f104;
	sqrt.rn.f32 	%f106, %f105;
	setp.lt.f32 	%p19, %f106, %f99;
	add.s32 	%r72, %r68, 2;
	selp.f32 	%f107, %f106, %f99, %p19;
	selp.b32 	%r73, %r72, %r71, %p19;
	ld.shared.f32 	%f108, [%r67+36];
	sub.f32 	%f109, %f2, %f108;
	ld.shared.f32 	%f110, [%r67+40];
	sub.f32 	%f111, %f3, %f110;
	mul.f32 	%f112, %f111, %f111;
	fma.rn.f32 	%f113, %f109, %f109, %f112;
	sqrt.rn.f32 	%f114, %f113;
	setp.lt.f32 	%p20, %f114, %f107;
	add.s32 	%r74, %r68, 3;
	selp.f32 	%f150, %f114, %f107, %p20;
	selp.b32 	%r103, %r74, %r73, %p20;
	add.s32 	%r98, %r98, 4;
$L__BB1_11:
	setp.eq.s32 	%p21, %r7, 0;
	@%p21 bra 	$L__BB1_16;
	setp.eq.s32 	%p22, %r7, 1;
	@%p22 bra 	$L__BB1_14;
	mov.u32 	%r76, _ZZ15reassign_pointsP5PointP8CentroidS2_iiPiE11s_centroids;
	mad.lo.s32 	%r77, %r98, 12, %r76;
	ld.shared.f32 	%f116, [%r77];
	sub.f32 	%f117, %f2, %f116;
	ld.shared.f32 	%f118, [%r77+4];
	sub.f32 	%f119, %f3, %f118;
	mul.f32 	%f120, %f119, %f119;
	fma.rn.f32 	%f121, %f117, %f117, %f120;
	sqrt.rn.f32 	%f122, %f121;
	setp.lt.f32 	%p23, %f122, %f150;
	add.s32 	%r78, %r98, %r88;
	selp.f32 	%f123, %f122, %f150, %p23;
	selp.b32 	%r79, %r78, %r103, %p23;
	ld.shared.f32 	%f124, [%r77+12];
	sub.f32 	%f125, %f2, %f124;
	ld.shared.f32 	%f126, [%r77+16];
	sub.f32 	%f127, %f3, %f126;
	mul.f32 	%f128, %f127, %f127;
	fma.rn.f32 	%f129, %f125, %f125, %f128;
	sqrt.rn.f32 	%f130, %f129;
	setp.lt.f32 	%p24, %f130, %f123;
	add.s32 	%r80, %r78, 1;
	selp.f32 	%f150, %f130, %f123, %p24;
	selp.b32 	%r103, %r80, %r79, %p24;
	add.s32 	%r98, %r98, 2;
$L__BB1_14:
	and.b32  	%r81, %r6, 1;
	setp.eq.b32 	%p25, %r81, 1;
	not.pred 	%p26, %p25;
	@%p26 bra 	$L__BB1_16;
	mov.u32 	%r82, _ZZ15reassign_pointsP5PointP8CentroidS2_iiPiE11s_centroids;
	mad.lo.s32 	%r83, %r98, 12, %r82;
	ld.shared.f32 	%f131, [%r83];
	sub.f32 	%f132, %f2, %f131;
	ld.shared.f32 	%f133, [%r83+4];
	sub.f32 	%f134, %f3, %f133;
	mul.f32 	%f135, %f134, %f134;
	fma.rn.f32 	%f136, %f132, %f132, %f135;
	sqrt.rn.f32 	%f137, %f136;
	setp.lt.f32 	%p27, %f137, %f150;
	add.s32 	%r84, %r98, %r88;
	selp.f32 	%f150, %f137, %f150, %p27;
	selp.b32 	%r103, %r84, %r103, %p27;
$L__BB1_16:
	add.s32 	%r88, %r5, %r88;
	bar.sync 	0;
	setp.gt.s32 	%p28, %r89, 4096;
	add.s32 	%r89, %r89, -4096;
	@%p28 bra 	$L__BB1_1;
	ld.global.u32 	%r85, [%rd2+8];
	setp.eq.s32 	%p29, %r103, %r85;
	@%p29 bra 	$L__BB1_19;
	cvta.to.global.u64 	%rd11, %rd4;
	mov.b32 	%r86, 1;
	st.global.u32 	[%rd11], %r86;
$L__BB1_19:
	cvta.to.global.u64 	%rd12, %rd3;
	st.global.u32 	[%rd2+8], %r103;
	mul.wide.s32 	%rd13, %r103, 12;
	add.s64 	%rd14, %rd12, %rd13;
	ld.global.f32 	%f138, [%rd2];
	atom.global.add.f32 	%f139, [%rd14], %f138;
	ld.global.f32 	%f140, [%rd2+4];
	atom.global.add.f32 	%f141, [%rd14+4], %f140;
	atom.global.add.u32 	%r87, [%rd14+8], 1;
	ret;

}


// ===== COMPILED SASS (sm_100) =====

	.target	sm_100

	.elftype	@"ET_EXEC"


//--------------------- .note.nv.tkinfo           --------------------------
	.section	.note.nv.tkinfo,"",@"SHT_NOTE"
	.sectionflags	@"SHF_NOTE_NV_TKINFO"
	.tkinfo
        /*0018*/ 	.word	0x00000002
        /*0030*/ 	.string	""
        /*0030*/ 	.string	"ptxas"
        /*0030*/ 	.string	"Cuda compilation tools, release 13.0, V13.0.88"
        /*0030*/ 	.string	"Build cuda_13.0.r13.0/compiler.36424714_0"
        /*0030*/ 	.string	"-arch sm_100 -m 64 "



//--------------------- .note.nv.cuinfo           --------------------------
	.section	.note.nv.cuinfo,"",@"SHT_NOTE"
	.sectionflags	@"SHF_NOTE_NV_CUINFO"
        /*0018*/ 	.short	0x0002
        /*001a*/ 	.short	0x0064
        /*001c*/ 	.short	0x0082
	.zero		2


//--------------------- .nv.info                  --------------------------
	.section	.nv.info,"",@"SHT_CUDA_INFO"
	.align	4


	//----- nvinfo : EIATTR_REGCOUNT
	.align		4
        /*0000*/ 	.byte	0x04, 0x2f
        /*0002*/ 	.short	(.L_1 - .L_0)
	.align		4
.L_0:
        /*0004*/ 	.word	index@(_Z22set_zero_and_calculateP5PointP8CentroidS2_)
        /*0008*/ 	.word	0x00000013


	//----- nvinfo : EIATTR_FRAME_SIZE
	.align		4
.L_1:
        /*000c*/ 	.byte	0x04, 0x11
        /*000e*/ 	.short	(.L_3 - .L_2)
	.align		4
.L_2:
        /*0010*/ 	.word	index@($__internal_2_$__cuda_sm3x_div_rn_noftz_f32_slowpath)
        /*0014*/ 	.word	0x00000000


	//----- nvinfo : EIATTR_FRAME_SIZE
	.align		4
.L_3:
        /*0018*/ 	.byte	0x04, 0x11
        /*001a*/ 	.short	(.L_5 - .L_4)
	.align		4
.L_4:
        /*001c*/ 	.word	index@(_Z22set_zero_and_calculateP5PointP8CentroidS2_)
        /*0020*/ 	.word	0x00000000


	//----- nvinfo : EIATTR_REGCOUNT
	.align		4
.L_5:
        /*0024*/ 	.byte	0x04, 0x2f
        /*0026*/ 	.short	(.L_7 - .L_6)
	.align		4
.L_6:
        /*0028*/ 	.word	index@(_Z15reassign_pointsP5PointP8CentroidS2_iiPi)
        /*002c*/ 	.word	0x00000020


	//----- nvinfo : EIATTR_FRAME_SIZE
	.align		4
.L_7:
        /*0030*/ 	.byte	0x04, 0x11
        /*0032*/ 	.short	(.L_9 - .L_8)
	.align		4
.L_8:
        /*0034*/ 	.word	index@($__internal_1_$__cuda_sm20_sqrt_rn_f32_slowpath)
        /*0038*/ 	.word	0x00000000


	//----- nvinfo : EIATTR_FRAME_SIZE
	.align		4
.L_9:
        /*003c*/ 	.byte	0x04, 0x11
        /*003e*/ 	.short	(.L_11 - .L_10)
	.align		4
.L_10:
        /*0040*/ 	.word	index@($__internal_0_$__cuda_sm20_div_rn_f64_full)
        /*0044*/ 	.word	0x00000000


	//----- nvinfo : EIATTR_FRAME_SIZE
	.align		4
.L_11:
        /*0048*/ 	.byte	0x04, 0x11
        /*004a*/ 	.short	(.L_13 - .L_12)
	.align		4
.L_12:
        /*004c*/ 	.word	index@(_Z15reassign_pointsP5PointP8CentroidS2_iiPi)
        /*0050*/ 	.word	0x00000000


	//----- nvinfo : EIATTR_MIN_STACK_SIZE
	.align		4
.L_13:
        /*0054*/ 	.byte	0x04, 0x12
        /*0056*/ 	.short	(.L_15 - .L_14)
	.align		4
.L_14:
        /*0058*/ 	.word	index@(_Z15reassign_pointsP5PointP8CentroidS2_iiPi)
        /*005c*/ 	.word	0x00000000


	//----- nvinfo : EIATTR_MIN_STACK_SIZE
	.align		4
.L_15:
        /*0060*/ 	.byte	0x04, 0x12
        /*0062*/ 	.short	(.L_17 - .L_16)
	.align		4
.L_16:
        /*0064*/ 	.word	index@(_Z22set_zero_and_calculateP5PointP8CentroidS2_)
        /*0068*/ 	.word	0x00000000
.L_17:


//--------------------- .nv.compat                --------------------------
	.section	.nv.compat,"",@"SHT_CUDA_COMPAT_INFO"
	.align	4
        /*0000*/ 	.byte	0x02, 0x09, 0x00, 0x00, 0x02, 0x02, 0x01, 0x00, 0x02, 0x05, 0x05, 0x00, 0x03, 0x07, 0x01, 0x01
        /*0010*/ 	.byte	0x02, 0x03, 0x00, 0x00, 0x02, 0x06, 0x01, 0x00, 0x04, 0x0b, 0x08, 0x00, 0x01, 0x00, 0x00, 0x00
        /*0020*/ 	.byte	0x00, 0x00, 0x00, 0x00


//--------------------- .nv.info._Z15reassign_pointsP5PointP8CentroidS2_iiPi --------------------------
	.section	.nv.info._Z15reassign_pointsP5PointP8CentroidS2_iiPi,"",@"SHT_CUDA_INFO"
	.sectionflags	@""
	.align	4


	//----- nvinfo : EIATTR_CUDA_API_VERSION
	.align		4
        /*0000*/ 	.byte	0x04, 0x37
        /*0002*/ 	.short	(.L_19 - .L_18)
.L_18:
        /*0004*/ 	.word	0x00000082


	//----- nvinfo : EIATTR_KPARAM_INFO
	.align		4
.L_19:
        /*0008*/ 	.byte	0x04, 0x17
        /*000a*/ 	.short	(.L_21 - .L_20)
.L_20:
        /*000c*/ 	.word	0x00000000
        /*0010*/ 	.short	0x0005
        /*0012*/ 	.short	0x0020
        /*0014*/ 	.byte	0x00, 0xf5, 0x21, 0x00


	//----- nvinfo : EIATTR_KPARAM_INFO
	.align		4
.L_21:
        /*0018*/ 	.byte	0x04, 0x17
        /*001a*/ 	.short	(.L_23 - .L_22)
.L_22:
        /*001c*/ 	.word	0x00000000
        /*0020*/ 	.short	0x0004
        /*0022*/ 	.short	0x001c
        /*0024*/ 	.byte	0x00, 0xf0, 0x11, 0x00


	//----- nvinfo : EIATTR_KPARAM_INFO
	.align		4
.L_23:
        /*0028*/ 	.byte	0x04, 0x17
        /*002a*/ 	.short	(.L_25 - .L_24)
.L_24:
        /*002c*/ 	.word	0x00000000
        /*0030*/ 	.short	0x0003
        /*0032*/ 	.short	0x0018
        /*0034*/ 	.byte	0x00, 0xf0, 0x11, 0x00


	//----- nvinfo : EIATTR_KPARAM_INFO
	.align		4
.L_25:
        /*0038*/ 	.byte	0x04, 0x17
        /*003a*/ 	.short	(.L_27 - .L_26)
.L_26:
        /*003c*/ 	.word	0x00000000
        /*0040*/ 	.short	0x0002
        /*0042*/ 	.short	0x0010
        /*0044*/ 	.byte	0x00, 0xf5, 0x21, 0x00


	//----- nvinfo : EIATTR_KPARAM_INFO
	.align		4
.L_27:
        /*0048*/ 	.byte	0x04, 0x17
        /*004a*/ 	.short	(.L_29 - .L_28)
.L_28:
        /*004c*/ 	.word	0x00000000
        /*0050*/ 	.short	0x0001
        /*0052*/ 	.short	0x0008
        /*0054*/ 	.byte	0x00, 0xf5, 0x21, 0x00


	//----- nvinfo : EIATTR_KPARAM_INFO
	.align		4
.L_29:
        /*0058*/ 	.byte	0x04, 0x17
        /*005a*/ 	.short	(.L_31 - .L_30)
.L_30:
        /*005c*/ 	.word	0x00000000
        /*0060*/ 	.short	0x0000
        /*0062*/ 	.short	0x0000
        /*0064*/ 	.byte	0x00, 0xf5, 0x21, 0x00


	//----- nvinfo : EIATTR_SPARSE_MMA_MASK
	.align		4
.L_31:
        /*0068*/ 	.byte	0x03, 0x50
        /*006a*/ 	.short	0x0000


	//----- nvinfo : EIATTR_MAXREG_COUNT
	.align		4
        /*006c*/ 	.byte	0x03, 0x1b
        /*006e*/ 	.short	0x00ff


	//----- nvinfo : EIATTR_NUM_BARRIERS
	.align		4
        /*0070*/ 	.byte	0x02, 0x4c
        /*0072*/ 	.byte	0x01
	.zero		1


	//----- nvinfo : EIATTR_MERCURY_ISA_VERSION
	.align		4
        /*0074*/ 	.byte	0x03, 0x5f
        /*0076*/ 	.short	0x0101


	//----- nvinfo : EIATTR_VRC_CTA_INIT_COUNT
	.align		4
        /*0078*/ 	.byte	0x02, 0x4a
	.zero		1
	.zero		1


	//----- nvinfo : EIATTR_EXIT_INSTR_OFFSETS
	.align		4
        /*007c*/ 	.byte	0x04, 0x1c
        /*007e*/ 	.short	(.L_33 - .L_32)


	//   ....[0]....
.L_32:
        /*0080*/ 	.word	0x00001da0


	//----- nvinfo : EIATTR_CRS_STACK_SIZE
	.align		4
.L_33:
        /*0084*/ 	.byte	0x04, 0x1e
        /*0086*/ 	.short	(.L_35 - .L_34)
.L_34:
        /*0088*/ 	.word	0x00000000


	//----- nvinfo : EIATTR_CBANK_PARAM_SIZE
	.align		4
.L_35:
        /*008c*/ 	.byte	0x03, 0x19
        /*008e*/ 	.short	0x0028


	//----- nvinfo : EIATTR_PARAM_CBANK
	.align		4
        /*0090*/ 	.byte	0x04, 0x0a
        /*0092*/ 	.short	(.L_37 - .L_36)
	.align		4
.L_36:
        /*0094*/ 	.word	index@(.nv.constant0._Z15reassign_pointsP5PointP8CentroidS2_iiPi)
        /*0098*/ 	.short	0x0380
        /*009a*/ 	.short	0x0028


	//----- nvinfo : EIATTR_SW_WAR
	.align		4
.L_37:
        /*009c*/ 	.byte	0x04, 0x36
        /*009e*/ 	.short	(.L_39 - .L_38)
.L_38:
        /*00a0*/ 	.word	0x00000008
.L_39:


//--------------------- .nv.info._Z22set_zero_and_calculateP5PointP8CentroidS2_ --------------------------
	.section	.nv.info._Z22set_zero_and_calculateP5PointP8CentroidS2_,"",@"SHT_CUDA_INFO"
	.sectionflags	@""
	.align	4


	//----- nvinfo : EIATTR_CUDA_API_VERSION
	.align		4
        /*0000*/ 	.byte	0x04, 0x37
        /*0002*/ 	.short	(.L_41 - .L_40)
.L_40:
        /*0004*/ 	.word	0x00000082


	//----- nvinfo : EIATTR_KPARAM_INFO
	.align		4
.L_41:
        /*0008*/ 	.byte	0x04, 0x17
        /*000a*/ 	.short	(.L_43 - .L_42)
.L_42:
        /*000c*/ 	.word	0x00000000
        /*0010*/ 	.short	0x0002
        /*0012*/ 	.short	0x0010
        /*0014*/ 	.byte	0x00, 0xf5, 0x21, 0x00


	//----- nvinfo : EIATTR_KPARAM_INFO
	.align		4
.L_43:
        /*0018*/ 	.byte	0x04, 0x17
        /*001a*/ 	.short	(.L_45 - .L_44)
.L_44:
        /*001c*/ 	.word	0x00000000
        /*0020*/ 	.short	0x0001
        /*0022*/ 	.short	0x0008
        /*0024*/ 	.byte	0x00, 0xf5, 0x21, 0x00


	//----- nvinfo : EIATTR_KPARAM_INFO
	.align		4
.L_45:
        /*0028*/ 	.byte	0x04, 0x17
        /*002a*/ 	.short	(.L_47 - .L_46)
.L_46:
        /*002c*/ 	.word	0x00000000
        /*0030*/ 	.short	0x0000
        /*0032*/ 	.short	0x0000
        /*0034*/ 	.byte	0x00, 0xf5, 0x21, 0x00


	//----- nvinfo : EIATTR_SPARSE_MMA_MASK
	.align		4
.L_47:
        /*0038*/ 	.byte	0x03, 0x50
        /*003a*/ 	.short	0x0000


	//----- nvinfo : EIATTR_MAXREG_COUNT
	.align		4
        /*003c*/ 	.byte	0x03, 0x1b
        /*003e*/ 	.short	0x00ff


	//----- nvinfo : EIATTR_MERCURY_ISA_VERSION
	.align		4
        /*0040*/ 	.byte	0x03, 0x5f
        /*0042*/ 	.short	0x0101


	//----- nvinfo : EIATTR_VRC_CTA_INIT_COUNT
	.align		4
        /*0044*/ 	.byte	0x02, 0x4a
	.zero		1
	.zero		1


	//----- nvinfo : EIATTR_EXIT_INSTR_OFFSETS
	.align		4
        /*0048*/ 	.byte	0x04, 0x1c
        /*004a*/ 	.short	(.L_49 - .L_48)


	//   ....[0]....
.L_48:
        /*004c*/ 	.word	0x00000100


	//   ....[1]....
        /*0050*/ 	.word	0x000003a0


	//----- nvinfo : EIATTR_CRS_STACK_SIZE
	.align		4
.L_49:
        /*0054*/ 	.byte	0x04, 0x1e
        /*0056*/ 	.short	(.L_51 - .L_50)
.L_50:
        /*0058*/ 	.word	0x00000000


	//----- nvinfo : EIATTR_CBANK_PARAM_SIZE
	.align		4
.L_51:
        /*005c*/ 	.byte	0x03, 0x19
        /*005e*/ 	.short	0x0018


	//----- nvinfo : EIATTR_PARAM_CBANK
	.align		4
        /*0060*/ 	.byte	0x04, 0x0a
        /*0062*/ 	.short	(.L_53 - .L_52)
	.align		4
.L_52:
        /*0064*/ 	.word	index@(.nv.constant0._Z22set_zero_and_calculateP5PointP8CentroidS2_)
        /*0068*/ 	.short	0x0380
        /*006a*/ 	.short	0x0018


	//----- nvinfo : EIATTR_SW_WAR
	.align		4
.L_53:
        /*006c*/ 	.byte	0x04, 0x36
        /*006e*/ 	.short	(.L_55 - .L_54)
.L_54:
        /*0070*/ 	.word	0x00000008
.L_55:


//--------------------- .nv.callgraph             --------------------------
	.section	.nv.callgraph,"",@"SHT_CUDA_CALLGRAPH"
	.align	4
	.sectionentsize	8
	.align		4
        /*0000*/ 	.word	0x00000000
	.align		4
        /*0004*/ 	.word	0xffffffff
	.align		4
        /*0008*/ 	.word	0x00000000
	.align		4
        /*000c*/ 	.word	0xfffffffe
	.align		4
        /*0010*/ 	.word	0x00000000
	.align		4
        /*0014*/ 	.word	0xfffffffd
	.align		4
        /*0018*/ 	.word	0x00000000
	.align		4
        /*001c*/ 	.word	0xfffffffc


//--------------------- .text._Z15reassign_pointsP5PointP8CentroidS2_iiPi --------------------------
	.section	.text._Z15reassign_pointsP5PointP8CentroidS2_iiPi,"ax",@progbits
	.align	128
        .global         _Z15reassign_pointsP5PointP8CentroidS2_iiPi
        .type           _Z15reassign_pointsP5PointP8CentroidS2_iiPi,@function
        .size           _Z15reassign_pointsP5PointP8CentroidS2_iiPi,(.L_x_80 - _Z15reassign_pointsP5PointP8CentroidS2_iiPi)
        .other          _Z15reassign_pointsP5PointP8CentroidS2_iiPi,@"STO_CUDA_ENTRY STV_DEFAULT"
_Z15reassign_pointsP5PointP8CentroidS2_iiPi:
.text._Z15reassign_pointsP5PointP8CentroidS2_iiPi:
[----:B------:R-:W-:Y:S01]  /*0000*/  LDC R1, c[0x0][0x37c] ;  /* 0x0000df00ff017b82 */ /* 0x000fe20000000800 */
[----:B------:R-:W0:Y:S07]  /*0010*/  S2R R8, SR_TID.X ;  /* 0x0000000000087919 */ /* 0x000e2e0000002100 */
[----:B------:R-:W1:Y:S01]  /*0020*/  LDC R5, c[0x0][0x360] ;  /* 0x0000d800ff057b82 */ /* 0x000e620000000800 */
[----:B------:R-:W-:Y:S01]  /*0030*/  IMAD.MOV.U32 R21, RZ, RZ, -0x1 ;  /* 0xffffffffff157424 */ /* 0x000fe200078e00ff */
[----:B------:R-:W-:Y:S01]  /*0040*/  MOV R23, 0x7f800000 ;  /* 0x7f80000000177802 */ /* 0x000fe20000000f00 */
[----:B------:R-:W2:Y:S01]  /*0050*/  LDCU.64 UR10, c[0x0][0x358] ;  /* 0x00006b00ff0a77ac */ /* 0x000ea20008000a00 */
[----:B------:R-:W3:Y:S04]  /*0060*/  LDCU UR7, c[0x0][0x39c] ;  /* 0x00007380ff0777ac */ /* 0x000ee80008000800 */
[----:B------:R-:W4:Y:S08]  /*0070*/  S2UR UR4, SR_CTAID.X ;  /* 0x00000000000479c3 */ /* 0x000f300000002500 */
[----:B------:R-:W5:Y:S01]  /*0080*/  LDC.64 R18, c[0x0][0x380] ;  /* 0x0000e000ff127b82 */ /* 0x000f620000000a00 */
[----:B-1----:R1:W1:Y:S01]  /*0090*/  I2F.F64.U32 R12, R5 ;  /* 0x00000005000c7312 */ /* 0x0022620000201800 */
[----:B0-----:R-:W-:-:S07]  /*00a0*/  IADD3 R16, PT, PT, R8, 0x1, RZ ;  /* 0x0000000108107810 */ /* 0x001fce0007ffe0ff */
[----:B------:R0:W0:Y:S01]  /*00b0*/  I2F.F64.U32 R14, R8 ;  /* 0x00000008000e7312 */ /* 0x0000220000201800 */
[----:B----4-:R-:W-:Y:S01]  /*00c0*/  IMAD R3, R5, UR4, R8 ;  /* 0x0000000405037c24 */ /* 0x010fe2000f8e0208 */
[----:B------:R-:W-:-:S06]  /*00d0*/  UMOV UR4, URZ ;  /* 0x000000ff00047c82 */ /* 0x000fcc0008000000 */
[----:B------:R-:W4:Y:S01]  /*00e0*/  I2F.F64.U32 R16, R16 ;  /* 0x0000001000107312 */ /* 0x000f220000201800 */
[----:B-123-5:R-:W-:-:S07]  /*00f0*/  IMAD.WIDE R18, R3, 0xc, R18 ;  /* 0x0000000c03127825 */ /* 0x02efce00078e0212 */
.L_x_54:
[----:B------:R-:W-:Y:S02]  /*0100*/  UISETP.LT.AND UP0, UPT, UR7, 0x1000, UPT ;  /* 0x000010000700788c */ /* 0x000fe4000bf01270 */
[----:B------:R-:W-:Y:S01]  /*0110*/  ISETP.LT.AND P0, PT, R8, UR7, PT ;  /* 0x0000000708007c0c */ /* 0x000fe2000bf01270 */
[----:B------:R-:W-:Y:S01]  /*0120*/  BSSY.RECONVERGENT B0, `(.L_x_0) ;  /* 0x0000033000007945 */ /* 0x000fe20003800200 */
[----:B------:R-:W-:-:S04]  /*0130*/  USEL UR6, UR7, 0x1000, UP0 ;  /* 0x0000100007067887 */ /* 0x000fc80008000000 */
[----:B------:R-:W-:-:S04]  /*0140*/  UISETP.LT.AND UP0, UPT, UR6, 0x1, UPT ;  /* 0x000000010600788c */ /* 0x000fc8000bf01270 */
[----:B------:R-:W-:-:S04]  /*0150*/  USEL UR5, UR6, 0x1, !UP0 ;  /* 0x0000000106057887 */ /* 0x000fc8000c000000 */
[----:B------:R-:W-:Y:S02]  /*0160*/  ULOP3.LUT UR9, UR5, 0x3, URZ, 0xc0, !UPT ;  /* 0x0000000305097892 */ /* 0x000fe4000f8ec0ff */
[----:B------:R-:W-:Y:S01]  /*0170*/  ULOP3.LUT UR12, UR5, 0x7, URZ, 0xc0, !UPT ;  /* 0x00000007050c7892 */ /* 0x000fe2000f8ec0ff */
[----:B--2--5:R-:W-:Y:S11]  /*0180*/  @!P0 BRA `(.L_x_1) ;  /* 0x0000000000b08947 */ /* 0x024ff60003800000 */
[----:B------:R-:W1:Y:S01]  /*0190*/  MUFU.RCP64H R3, R13 ;  /* 0x0000000d00037308 */ /* 0x000e620000001800 */
[----:B------:R-:W-:-:S06]  /*01a0*/  IMAD.MOV.U32 R2, RZ, RZ, 0x1 ;  /* 0x00000001ff027424 */ /* 0x000fcc00078e00ff */
[----:B-1----:R-:W-:-:S08]  /*01b0*/  DFMA R4, -R12, R2, 1 ;  /* 0x3ff000000c04742b */ /* 0x002fd00000000102 */
[----:B------:R-:W-:-:S08]  /*01c0*/  DFMA R4, R4, R4, R4 ;  /* 0x000000040404722b */ /* 0x000fd00000000004 */
[----:B------:R-:W-:Y:S02]  /*01d0*/  DFMA R2, R2, R4, R2 ;  /* 0x000000040202722b */ /* 0x000fe40000000002 */
[----:B------:R-:W1:Y:S06]  /*01e0*/  I2F.F64 R4, UR6 ;  /* 0x0000000600047d12 */ /* 0x000e6c0008201c00 */
[----:B------:R-:W-:-:S08]  /*01f0*/  DFMA R6, -R12, R2, 1 ;  /* 0x3ff000000c06742b */ /* 0x000fd00000000102 */
[----:B------:R-:W-:Y:S01]  /*0200*/  DFMA R2, R2, R6, R2 ;  /* 0x000000060202722b */ /* 0x000fe20000000002 */
[----:B-1----:R-:W-:-:S07]  /*0210*/  FSETP.GEU.AND P1, PT, |R5|, 6.5827683646048100446e-37, PT ;  /* 0x036000000500780b */ /* 0x002fce0003f2e200 */
[----:B------:R-:W-:-:S08]  /*0220*/  DMUL R6, R4, R2 ;  /* 0x0000000204067228 */ /* 0x000fd00000000000 */
[----:B------:R-:W-:-:S08]  /*0230*/  DFMA R10, -R12, R6, R4 ;  /* 0x000000060c0a722b */ /* 0x000fd00000000104 */
[----:B------:R-:W-:-:S10]  /*0240*/  DFMA R2, R2, R10, R6 ;  /* 0x0000000a0202722b */ /* 0x000fd40000000006 */
[----:B------:R-:W-:-:S05]  /*0250*/  FFMA R0, RZ, R13, R3 ;  /* 0x0000000dff007223 */ /* 0x000fca0000000003 */
[----:B------:R-:W-:-:S13]  /*0260*/  FSETP.GT.AND P0, PT, |R0|, 1.469367938527859385e-39, PT ;  /* 0x001000000000780b */ /* 0x000fda0003f04200 */
[----:B------:R-:W-:Y:S05]  /*0270*/  @P0 BRA P1, `(.L_x_2) ;  /* 0x0000000000100947 */ /* 0x000fea0000800000 */
[----:B------:R-:W-:-:S07]  /*0280*/  MOV R0, 0x2a0 ;  /* 0x000002a000007802 */ /* 0x000fce0000000f00 */
[----:B0---4-:R-:W-:Y:S05]  /*0290*/  CALL.REL.NOINC `($__internal_0_$__cuda_sm20_div_rn_f64_full) ;  /* 0x0000001800c47944 */ /* 0x011fea0003c00000 */
[----:B------:R-:W-:Y:S01]  /*02a0*/  MOV R2, R10 ;  /* 0x0000000a00027202 */ /* 0x000fe20000000f00 */
[----:B------:R-:W-:-:S07]  /*02b0*/  IMAD.MOV.U32 R3, RZ, RZ, R11 ;  /* 0x000000ffff037224 */ /* 0x000fce00078e000b */
.L_x_2:
[----:B------:R-:W0:Y:S02]  /*02c0*/  FRND.F64.CEIL R2, R2 ;  /* 0x0000000200027313 */ /* 0x000e240000309800 */
[-C--:B0-----:R-:W-:Y:S02]  /*02d0*/  DMUL R6, R14, R2.reuse ;  /* 0x000000020e067228 */ /* 0x081fe40000000000 */
[----:B----4-:R-:W-:-:S08]  /*02e0*/  DMUL R4, R16, R2 ;  /* 0x0000000210047228 */ /* 0x010fd00000000000 */
[----:B------:R-:W0:Y:S08]  /*02f0*/  F2I.F64.TRUNC R6, R6 ;  /* 0x0000000600067311 */ /* 0x000e30000030d100 */
[----:B0-----:R-:W0:Y:S02]  /*0300*/  I2F.F64 R10, R6 ;  /* 0x00000006000a7312 */ /* 0x001e240000201c00 */
[----:B0-----:R-:W-:-:S14]  /*0310*/  DSETP.GT.AND P0, PT, R4, R10, PT ;  /* 0x0000000a0400722a */ /* 0x001fdc0003f04000 */
[----:B------:R-:W-:Y:S05]  /*0320*/  @!P0 BRA `(.L_x_1) ;  /* 0x0000000000488947 */ /* 0x000fea0003800000 */
[----:B------:R-:W0:Y:S01]  /*0330*/  S2R R10, SR_CgaCtaId ;  /* 0x00000000000a7919 */ /* 0x000e220000008800 */
[----:B------:R-:W1:Y:S01]  /*0340*/  LDC.64 R2, c[0x0][0x388] ;  /* 0x0000e200ff027b82 */ /* 0x000e620000000a00 */
[----:B------:R-:W-:Y:S02]  /*0350*/  MOV R7, 0x400 ;  /* 0x0000040000077802 */ /* 0x000fe40000000f00 */
[----:B------:R-:W-:Y:S02]  /*0360*/  MOV R0, R6 ;  /* 0x0000000600007202 */ /* 0x000fe40000000f00 */
[----:B0-----:R-:W-:-:S07]  /*0370*/  LEA R9, R10, R7, 0x18 ;  /* 0x000000070a097211 */ /* 0x001fce00078ec0ff */
.L_x_3:
[----:B------:R-:W-:-:S04]  /*0380*/  VIADD R11, R0, UR4 ;  /* 0x00000004000b7c36 */ /* 0x000fc80008000000 */
[----:B-1----:R-:W-:-:S05]  /*0390*/  IMAD.WIDE R10, R11, 0xc, R2 ;  /* 0x0000000c0b0a7825 */ /* 0x002fca00078e0202 */
[----:B--2---:R-:W2:Y:S04]  /*03a0*/  LDG.E R25, desc[UR10][R10.64] ;  /* 0x0000000a0a197981 */ /* 0x004ea8000c1e1900 */
[----:B------:R-:W3:Y:S04]  /*03b0*/  LDG.E R27, desc[UR10][R10.64+0x4] ;  /* 0x0000040a0a1b7981 */ /* 0x000ee8000c1e1900 */
[----:B------:R-:W4:Y:S01]  /*03c0*/  LDG.E R29, desc[UR10][R10.64+0x8] ;  /* 0x0000080a0a1d7981 */ /* 0x000f22000c1e1900 */
[C---:B------:R-:W-:Y:S01]  /*03d0*/  IMAD R20, R0.reuse, 0xc, R9 ;  /* 0x0000000c00147824 */ /* 0x040fe200078e0209 */
[----:B------:R-:W-:-:S04]  /*03e0*/  IADD3 R0, PT, PT, R0, 0x1, RZ ;  /* 0x0000000100007810 */ /* 0x000fc80007ffe0ff */
[----:B------:R-:W0:Y:S02]  /*03f0*/  I2F.F64 R6, R0 ;  /* 0x0000000000067312 */ /* 0x000e240000201c00 */
[----:B0-----:R-:W-:Y:S01]  /*0400*/  DSETP.GT.AND P0, PT, R4, R6, PT ;  /* 0x000000060400722a */ /* 0x001fe20003f04000 */
[----:B--2---:R2:W-:Y:S04]  /*0410*/  STS [R20], R25 ;  /* 0x0000001914007388 */ /* 0x0045e80000000800 */
[----:B---3--:R2:W-:Y:S04]  /*0420*/  STS [R20+0x4], R27 ;  /* 0x0000041b14007388 */ /* 0x0085e80000000800 */
[----:B----4-:R2:W-:Y:S05]  /*0430*/  STS [R20+0x8], R29 ;  /* 0x0000081d14007388 */ /* 0x0105ea0000000800 */
[----:B------:R-:W-:Y:S05]  /*0440*/  @P0 BRA `(.L_x_3) ;  /* 0xfffffffc00cc0947 */ /* 0x000fea000383ffff */
.L_x_1:
[----:B------:R-:W-:Y:S05]  /*0450*/  BSYNC.RECONVERGENT B0 ;  /* 0x0000000000007941 */ /* 0x000fea0003800200 */
.L_x_0:
[----:B------:R-:W-:Y:S01]  /*0460*/  BAR.SYNC.DEFER_BLOCKING 0x0 ;  /* 0x0000000000007b1d */ /* 0x000fe20000010000 */
[----:B------:R-:W-:-:S09]  /*0470*/  UISETP.GE.AND UP0, UPT, UR7, 0x1, UPT ;  /* 0x000000010700788c */ /* 0x000fd2000bf06270 */
[----:B------:R-:W-:Y:S05]  /*0480*/  BRA.U !UP0, `(.L_x_4) ;  /* 0x0000001508fc7547 */ /* 0x000fea000b800000 */
[----:B------:R1:W5:Y:S04]  /*0490*/  LDG.E R7, desc[UR10][R18.64] ;  /* 0x0000000a12077981 */ /* 0x000368000c1e1900 */
[----:B------:R1:W5:Y:S01]  /*04a0*/  LDG.E R6, desc[UR10][R18.64+0x4] ;  /* 0x0000040a12067981 */ /* 0x000362000c1e1900 */
[----:B------:R-:W-:Y:S01]  /*04b0*/  UISETP.GE.U32.AND UP0, UPT, UR7, 0x8, UPT ;  /* 0x000000080700788c */ /* 0x000fe2000bf06070 */
[----:B------:R-:W-:-:S08]  /*04c0*/  IMAD.MOV.U32 R5, RZ, RZ, RZ ;  /* 0x000000ffff057224 */ /* 0x000fd000078e00ff */
[----:B-1----:R-:W-:Y:S05]  /*04d0*/  BRA.U !UP0, `(.L_x_5) ;  /* 0x0000000d08087547 */ /* 0x002fea000b800000 */
[----:B------:R-:W-:Y:S01]  /*04e0*/  ULOP3.LUT UR8, UR5, 0x1ff8, URZ, 0xc0, !UPT ;  /* 0x00001ff805087892 */ /* 0x000fe2000f8ec0ff */
[----:B------:R-:W-:-:S05]  /*04f0*/  MOV R4, RZ ;  /* 0x000000ff00047202 */ /* 0x000fca0000000f00 */
[----:B------:R-:W-:-:S07]  /*0500*/  IMAD.U32 R5, RZ, RZ, UR8 ;  /* 0x00000008ff057e24 */ /* 0x000fce000f8e00ff */
.L_x_30:
[----:B------:R-:W1:Y:S01]  /*0510*/  S2R R3, SR_CgaCtaId ;  /* 0x0000000000037919 */ /* 0x000e620000008800 */
[----:B------:R-:W-:Y:S01]  /*0520*/  MOV R0, 0x400 ;  /* 0x0000040000007802 */ /* 0x000fe20000000f00 */
[----:B------:R-:W-:Y:S03]  /*0530*/  BSSY.RECONVERGENT B0, `(.L_x_6) ;  /* 0x0000014000007945 */ /* 0x000fe60003800200 */
[----:B-1----:R-:W-:-:S05]  /*0540*/  LEA R3, R3, R0, 0x18 ;  /* 0x0000000003037211 */ /* 0x002fca00078ec0ff */
[----:B------:R-:W-:-:S05]  /*0550*/  IMAD R3, R4, 0xc, R3 ;  /* 0x0000000c04037824 */ /* 0x000fca00078e0203 */
[----:B------:R-:W1:Y:S02]  /*0560*/  LDS.64 R10, [R3] ;  /* 0x00000000030a7984 */ /* 0x000e640000000a00 */
[----:B-1---5:R-:W-:Y:S01]  /*0570*/  FADD R11, R6, -R11 ;  /* 0x8000000b060b7221 */ /* 0x022fe20000000000 */
[----:B------:R-:W-:-:S03]  /*0580*/  FADD R10, R7, -R10 ;  /* 0x8000000a070a7221 */ /* 0x000fc60000000000 */
[----:B------:R-:W-:-:S04]  /*0590*/  FMUL R11, R11, R11 ;  /* 0x0000000b0b0b7220 */ /* 0x000fc80000400000 */
[----:B------:R-:W-:-:S04]  /*05a0*/  FFMA R10, R10, R10, R11 ;  /* 0x0000000a0a0a7223 */ /* 0x000fc8000000000b */
[----:B------:R1:W3:Y:S01]  /*05b0*/  MUFU.RSQ R9, R10 ;  /* 0x0000000a00097308 */ /* 0x0002e20000001400 */
[----:B------:R-:W-:-:S04]  /*05c0*/  IADD3 R0, PT, PT, R10, -0xd000000, RZ ;  /* 0xf30000000a007810 */ /* 0x000fc80007ffe0ff */
[----:B------:R-:W-:-:S13]  /*05d0*/  ISETP.GT.U32.AND P0, PT, R0, 0x727fffff, PT ;  /* 0x727fffff0000780c */ /* 0x000fda0003f04070 */
[----:B-1-3--:R-:W-:Y:S05]  /*05e0*/  @!P0 BRA `(.L_x_7) ;  /* 0x0000000000108947 */ /* 0x00afea0003800000 */
[----:B------:R-:W-:Y:S01]  /*05f0*/  IMAD.MOV.U32 R0, RZ, RZ, R10 ;  /* 0x000000ffff007224 */ /* 0x000fe200078e000a */
[----:B------:R-:W-:-:S07]  /*0600*/  MOV R10, 0x620 ;  /* 0x00000620000a7802 */ /* 0x000fce0000000f00 */
[----:B0-2-4-:R-:W-:Y:S05]  /*0610*/  CALL.REL.NOINC `($__internal_1_$__cuda_sm20_sqrt_rn_f32_slowpath) ;  /* 0x0000001c00507944 */ /* 0x015fea0003c00000 */
[----:B------:R-:W-:Y:S05]  /*0620*/  BRA `(.L_x_8) ;  /* 0x0000000000107947 */ /* 0x000fea0003800000 */
.L_x_7:
[----:B------:R-:W-:Y:S01]  /*0630*/  FMUL.FTZ R11, R10, R9 ;  /* 0x000000090a0b7220 */ /* 0x000fe20000410000 */
[----:B------:R-:W-:-:S03]  /*0640*/  FMUL.FTZ R2, R9, 0.5 ;  /* 0x3f00000009027820 */ /* 0x000fc60000410000 */
[----:B------:R-:W-:-:S04]  /*0650*/  FFMA R0, -R11, R11, R10 ;  /* 0x0000000b0b007223 */ /* 0x000fc8000000010a */
[----:B------:R-:W-:-:S07]  /*0660*/  FFMA R11, R0, R2, R11 ;  /* 0x00000002000b7223 */ /* 0x000fce000000000b */
.L_x_8:
[----:B------:R-:W-:Y:S05]  /*0670*/  BSYNC.RECONVERGENT B0 ;  /* 0x0000000000007941 */ /* 0x000fea0003800200 */
.L_x_6:
[----:B------:R-:W1:Y:S01]  /*0680*/  LDS R9, [R3+0x10] ;  /* 0x0000100003097984 */ /* 0x000e620000000800 */
[----:B------:R-:W-:Y:S01]  /*0690*/  VIADD R2, R4, UR4 ;  /* 0x0000000404027c36 */ /* 0x000fe20008000000 */
[CC--:B------:R-:W-:Y:S01]  /*06a0*/  FSETP.GEU.AND P0, PT, R11.reuse, R23.reuse, PT ;  /* 0x000000170b00720b */ /* 0x0c0fe20003f0e000 */
[----:B------:R-:W-:Y:S01]  /*06b0*/  BSSY.RECONVERGENT B0, `(.L_x_9) ;  /* 0x0000015000007945 */ /* 0x000fe20003800200 */
[----:B------:R-:W3:Y:S02]  /*06c0*/  LDS R0, [R3+0xc] ;  /* 0x00000c0003007984 */ /* 0x000ee40000000800 */
[----:B------:R-:W-:Y:S02]  /*06d0*/  FSEL R23, R11, R23, !P0 ;  /* 0x000000170b177208 */ /* 0x000fe40004000000 */
[----:B------:R-:W-:Y:S01]  /*06e0*/  SEL R21, R2, R21, !P0 ;  /* 0x0000001502157207 */ /* 0x000fe20004000000 */
[----:B-1----:R-:W-:Y:S01]  /*06f0*/  FADD R9, R6, -R9 ;  /* 0x8000000906097221 */ /* 0x002fe20000000000 */
[----:B---3--:R-:W-:-:S03]  /*0700*/  FADD R0, R7, -R0 ;  /* 0x8000000007007221 */ /* 0x008fc60000000000 */
[----:B------:R-:W-:-:S04]  /*0710*/  FMUL R9, R9, R9 ;  /* 0x0000000909097220 */ /* 0x000fc80000400000 */
[----:B------:R-:W-:-:S04]  /*0720*/  FFMA R9, R0, R0, R9 ;  /* 0x0000000000097223 */ /* 0x000fc80000000009 */
[----:B------:R1:W3:Y:S01]  /*0730*/  MUFU.RSQ R10, R9 ;  /* 0x00000009000a7308 */ /* 0x0002e20000001400 */
[----:B------:R-:W-:-:S04]  /*0740*/  IADD3 R0, PT, PT, R9, -0xd000000, RZ ;  /* 0xf300000009007810 */ /* 0x000fc80007ffe0ff */
[----:B------:R-:W-:-:S13]  /*0750*/  ISETP.GT.U32.AND P1, PT, R0, 0x727fffff, PT ;  /* 0x727fffff0000780c */ /* 0x000fda0003f24070 */
[----:B-1-3--:R-:W-:Y:S05]  /*0760*/  @!P1 BRA `(.L_x_10) ;  /* 0x0000000000149947 */ /* 0x00afea0003800000 */
[----:B------:R-:W-:Y:S02]  /*0770*/  MOV R0, R9 ;  /* 0x0000000900007202 */ /* 0x000fe40000000f00 */
[----:B------:R-:W-:-:S07]  /*0780*/  MOV R10, 0x7a0 ;  /* 0x000007a0000a7802 */ /* 0x000fce0000000f00 */
[----:B0-2-4-:R-:W-:Y:S05]  /*0790*/  CALL.REL.NOINC `($__internal_1_$__cuda_sm20_sqrt_rn_f32_slowpath) ;  /* 0x0000001800f07944 */ /* 0x015fea0003c00000 */
[----:B------:R-:W-:Y:S01]  /*07a0*/  IMAD.MOV.U32 R0, RZ, RZ, R11 ;  /* 0x000000ffff007224 */ /* 0x000fe200078e000b */
[----:B------:R-:W-:Y:S06]  /*07b0*/  BRA `(.L_x_11) ;  /* 0x0000000000107947 */ /* 0x000fec0003800000 */
.L_x_10:
[----:B------:R-:W-:Y:S01]  /*07c0*/  FMUL.FTZ R0, R9, R10 ;  /* 0x0000000a09007220 */ /* 0x000fe20000410000 */
[----:B------:R-:W-:-:S03]  /*07d0*/  FMUL.FTZ R10, R10, 0.5 ;  /* 0x3f0000000a0a7820 */ /* 0x000fc60000410000 */
[----:B------:R-:W-:-:S04]  /*07e0*/  FFMA R9, -R0, R0, R9 ;  /* 0x0000000000097223 */ /* 0x000fc80000000109 */
[----:B------:R-:W-:-:S07]  /*07f0*/  FFMA R0, R9, R10, R0 ;  /* 0x0000000a09007223 */ /* 0x000fce0000000000 */
.L_x_11:
[----:B------:R-:W-:Y:S05]  /*0800*/  BSYNC.RECONVERGENT B0 ;  /* 0x0000000000007941 */ /* 0x000fea0003800200 */
.L_x_9:
[----:B------:R-:W1:Y:S01]  /*0810*/  LDS.64 R10, [R3+0x18] ;  /* 0x00001800030a7984 */ /* 0x000e620000000a00 */
[CC--:B------:R-:W-:Y:S01]  /*0820*/  FSETP.GEU.AND P0, PT, R0.reuse, R23.reuse, PT ;  /* 0x000000170000720b */ /* 0x0c0fe20003f0e000 */
[----:B------:R-:W-:Y:S03]  /*0830*/  BSSY.RECONVERGENT B0, `(.L_x_12) ;  /* 0x0000013000007945 */ /* 0x000fe60003800200 */
[----:B------:R-:W-:-:S09]  /*0840*/  FSEL R23, R0, R23, !P0 ;  /* 0x0000001700177208 */ /* 0x000fd20004000000 */
[----:B------:R-:W-:Y:S02]  /*0850*/  @!P0 VIADD R21, R2, 0x1 ;  /* 0x0000000102158836 */ /* 0x000fe40000000000 */
[----:B-1----:R-:W-:Y:S01]  /*0860*/  FADD R11, R6, -R11 ;  /* 0x8000000b060b7221 */ /* 0x002fe20000000000 */
[----:B------:R-:W-:-:S03]  /*0870*/  FADD R10, R7, -R10 ;  /* 0x8000000a070a7221 */ /* 0x000fc60000000000 */
[----:B------:R-:W-:-:S04]  /*0880*/  FMUL R11, R11, R11 ;  /* 0x0000000b0b0b7220 */ /* 0x000fc80000400000 */
[----:B------:R-:W-:-:S04]  /*0890*/  FFMA R10, R10, R10, R11 ;  /* 0x0000000a0a0a7223 */ /* 0x000fc8000000000b */
[----:B--2---:R1:W2:Y:S01]  /*08a0*/  MUFU.RSQ R25, R10 ;  /* 0x0000000a00197308 */ /* 0x0042a20000001400 */
[----:B------:R-:W-:-:S04]  /*08b0*/  IADD3 R9, PT, PT, R10, -0xd000000, RZ ;  /* 0xf30000000a097810 */ /* 0x000fc80007ffe0ff */
[----:B------:R-:W-:-:S13]  /*08c0*/  ISETP.GT.U32.AND P1, PT, R9, 0x727fffff, PT ;  /* 0x727fffff0900780c */ /* 0x000fda0003f24070 */
[----:B-12---:R-:W-:Y:S05]  /*08d0*/  @!P1 BRA `(.L_x_13) ;  /* 0x0000000000109947 */ /* 0x006fea0003800000 */
[----:B------:R-:W-:Y:S02]  /*08e0*/  MOV R0, R10 ;  /* 0x0000000a00007202 */ /* 0x000fe40000000f00 */
[----:B------:R-:W-:-:S07]  /*08f0*/  MOV R10, 0x910 ;  /* 0x00000910000a7802 */ /* 0x000fce0000000f00 */
[----:B0---4-:R-:W-:Y:S05]  /*0900*/  CALL.REL.NOINC `($__internal_1_$__cuda_sm20_sqrt_rn_f32_slowpath) ;  /* 0x0000001800947944 */ /* 0x011fea0003c00000 */
[----:B------:R-:W-:Y:S05]  /*0910*/  BRA `(.L_x_14) ;  /* 0x0000000000107947 */ /* 0x000fea0003800000 */
.L_x_13:
[----:B------:R-:W-:Y:S01]  /*0920*/  FMUL.FTZ R11, R10, R25 ;  /* 0x000000190a0b7220 */ /* 0x000fe20000410000 */
[----:B------:R-:W-:-:S03]  /*0930*/  FMUL.FTZ R9, R25, 0.5 ;  /* 0x3f00000019097820 */ /* 0x000fc60000410000 */
[----:B------:R-:W-:-:S04]  /*0940*/  FFMA R0, -R11, R11, R10 ;  /* 0x0000000b0b007223 */ /* 0x000fc8000000010a */
[----:B------:R-:W-:-:S07]  /*0950*/  FFMA R11, R0, R9, R11 ;  /* 0x00000009000b7223 */ /* 0x000fce000000000b */
.L_x_14:
[----:B------:R-:W-:Y:S05]  /*0960*/  BSYNC.RECONVERGENT B0 ;  /* 0x0000000000007941 */ /* 0x000fea0003800200 */
.L_x_12:
[----:B------:R-:W1:Y:S01]  /*0970*/  LDS R9, [R3+0x28] ;  /* 0x0000280003097984 */ /* 0x000e620000000800 */
[CC--:B------:R-:W-:Y:S01]  /*0980*/  FSETP.GEU.AND P0, PT, R11.reuse, R23.reuse, PT ;  /* 0x000000170b00720b */ /* 0x0c0fe20003f0e000 */
[----:B------:R-:W-:Y:S02]  /*0990*/  BSSY.RECONVERGENT B0, `(.L_x_15) ;  /* 0x0000015000007945 */ /* 0x000fe40003800200 */
[----:B------:R-:W2:Y:S01]  /*09a0*/  LDS R0, [R3+0x24] ;  /* 0x0000240003007984 */ /* 0x000ea20000000800 */
[----:B------:R-:W-:-:S09]  /*09b0*/  FSEL R23, R11, R23, !P0 ;  /* 0x000000170b177208 */ /* 0x000fd20004000000 */
[----:B------:R-:W-:Y:S01]  /*09c0*/  @!P0 IADD3 R21, PT, PT, R2, 0x2, RZ ;  /* 0x0000000202158810 */ /* 0x000fe20007ffe0ff */
[----:B-1----:R-:W-:Y:S01]  /*09d0*/  FADD R9, R6, -R9 ;  /* 0x8000000906097221 */ /* 0x002fe20000000000 */
[----:B--2---:R-:W-:-:S03]  /*09e0*/  FADD R0, R7, -R0 ;  /* 0x8000000007007221 */ /* 0x004fc60000000000 */
[----:B------:R-:W-:-:S04]  /*09f0*/  FMUL R9, R9, R9 ;  /* 0x0000000909097220 */ /* 0x000fc80000400000 */
[----:B------:R-:W-:-:S04]  /*0a00*/  FFMA R9, R0, R0, R9 ;  /* 0x0000000000097223 */ /* 0x000fc80000000009 */
[----:B------:R-:W-:Y:S01]  /*0a10*/  VIADD R0, R9, 0xf3000000 ;  /* 0xf300000009007836 */ /* 0x000fe20000000000 */
[----:B------:R1:W2:Y:S04]  /*0a20*/  MUFU.RSQ R10, R9 ;  /* 0x00000009000a7308 */ /* 0x0002a80000001400 */
[----:B------:R-:W-:-:S13]  /*0a30*/  ISETP.GT.U32.AND P1, PT, R0, 0x727fffff, PT ;  /* 0x727fffff0000780c */ /* 0x000fda0003f24070 */
[----:B-12---:R-:W-:Y:S05]  /*0a40*/  @!P1 BRA `(.L_x_16) ;  /* 0x0000000000149947 */ /* 0x006fea0003800000 */
[----:B------:R-:W-:Y:S01]  /*0a50*/  IMAD.MOV.U32 R0, RZ, RZ, R9 ;  /* 0x000000ffff007224 */ /* 0x000fe200078e0009 */
[----:B------:R-:W-:-:S07]  /*0a60*/  MOV R10, 0xa80 ;  /* 0x00000a80000a7802 */ /* 0x000fce0000000f00 */
[----:B0---4-:R-:W-:Y:S05]  /*0a70*/  CALL.REL.NOINC `($__internal_1_$__cuda_sm20_sqrt_rn_f32_slowpath) ;  /* 0x0000001800387944 */ /* 0x011fea0003c00000 */
[----:B------:R-:W-:Y:S01]  /*0a80*/  MOV R0, R11 ;  /* 0x0000000b00007202 */ /* 0x000fe20000000f00 */
[----:B------:R-:W-:Y:S06]  /*0a90*/  BRA `(.L_x_17) ;  /* 0x0000000000107947 */ /* 0x000fec0003800000 */
.L_x_16:
[----:B------:R-:W-:Y:S01]  /*0aa0*/  FMUL.FTZ R0, R9, R10 ;  /* 0x0000000a09007220 */ /* 0x000fe20000410000 */
[----:B------:R-:W-:-:S03]  /*0ab0*/  FMUL.FTZ R10, R10, 0.5 ;  /* 0x3f0000000a0a7820 */ /* 0x000fc60000410000 */
[----:B------:R-:W-:-:S04]  /*0ac0*/  FFMA R9, -R0, R0, R9 ;  /* 0x0000000000097223 */ /* 0x000fc80000000109 */
[----:B------:R-:W-:-:S07]  /*0ad0*/  FFMA R0, R9, R10, R0 ;  /* 0x0000000a09007223 */ /* 0x000fce0000000000 */
.L_x_17:
[----:B------:R-:W-:Y:S05]  /*0ae0*/  BSYNC.RECONVERGENT B0 ;  /* 0x0000000000007941 */ /* 0x000fea0003800200 */
.L_x_15:
[----:B------:R-:W1:Y:S01]  /*0af0*/  LDS.64 R10, [R3+0x30] ;  /* 0x00003000030a7984 */ /* 0x000e620000000a00 */
[CC--:B------:R-:W-:Y:S01]  /*0b00*/  FSETP.GEU.AND P0, PT, R0.reuse, R23.reuse, PT ;  /* 0x000000170000720b */ /* 0x0c0fe20003f0e000 */
[----:B------:R-:W-:Y:S03]  /*0b10*/  BSSY.RECONVERGENT B0, `(.L_x_18) ;  /* 0x0000013000007945 */ /* 0x000fe60003800200 */
[----:B------:R-:W-:-:S09]  /*0b20*/  FSEL R23, R0, R23, !P0 ;  /* 0x0000001700177208 */ /* 0x000fd20004000000 */
[----:B------:R-:W-:Y:S01]  /*0b30*/  @!P0 IADD3 R21, PT, PT, R2, 0x3, RZ ;  /* 0x0000000302158810 */ /* 0x000fe20007ffe0ff */
[----:B-1----:R-:W-:Y:S01]  /*0b40*/  FADD R11, R6, -R11 ;  /* 0x8000000b060b7221 */ /* 0x002fe20000000000 */
[----:B------:R-:W-:-:S03]  /*0b50*/  FADD R10, R7, -R10 ;  /* 0x8000000a070a7221 */ /* 0x000fc60000000000 */
        /* <DEDUP_REMOVED lines=9> */
[----:B------:R-:W-:Y:S05]  /*0bf0*/  BRA `(.L_x_20) ;  /* 0x0000000000107947 */ /* 0x000fea0003800000 */
.L_x_19:
[----:B------:R-:W-:Y:S01]  /*0c00*/  FMUL.FTZ R11, R10, R25 ;  /* 0x000000190a0b7220 */ /* 0x000fe20000410000 */
[----:B------:R-:W-:-:S03]  /*0c10*/  FMUL.FTZ R9, R25, 0.5 ;  /* 0x3f00000019097820 */ /* 0x000fc60000410000 */
[----:B------:R-:W-:-:S04]  /*0c20*/  FFMA R0, -R11, R11, R10 ;  /* 0x0000000b0b007223 */ /* 0x000fc8000000010a */
[----:B------:R-:W-:-:S07]  /*0c30*/  FFMA R11, R0, R9, R11 ;  /* 0x00000009000b7223 */ /* 0x000fce000000000b */
.L_x_20:
[----:B------:R-:W-:Y:S05]  /*0c40*/  BSYNC.RECONVERGENT B0 ;  /* 0x0000000000007941 */ /* 0x000fea0003800200 */
.L_x_18:
[----:B------:R-:W1:Y:S01]  /*0c50*/  LDS R9, [R3+0x40] ;  /* 0x0000400003097984 */ /* 0x000e620000000800 */
[CC--:B------:R-:W-:Y:S01]  /*0c60*/  FSETP.GEU.AND P0, PT, R11.reuse, R23.reuse, PT ;  /* 0x000000170b00720b */ /* 0x0c0fe20003f0e000 */
[----:B------:R-:W-:Y:S02]  /*0c70*/  BSSY.RECONVERGENT B0, `(.L_x_21) ;  /* 0x0000015000007945 */ /* 0x000fe40003800200 */
[----:B------:R-:W2:Y:S01]  /*0c80*/  LDS R0, [R3+0x3c] ;  /* 0x00003c0003007984 */ /* 0x000ea20000000800 */
[----:B------:R-:W-:-:S09]  /*0c90*/  FSEL R23, R11, R23, !P0 ;  /* 0x000000170b177208 */ /* 0x000fd20004000000 */
[----:B------:R-:W-:Y:S02]  /*0ca0*/  @!P0 VIADD R21, R2, 0x4 ;  /* 0x0000000402158836 */ /* 0x000fe40000000000 */
[----:B-1----:R-:W-:Y:S01]  /*0cb0*/  FADD R9, R6, -R9 ;  /* 0x8000000906097221 */ /* 0x002fe20000000000 */
[----:B--2---:R-:W-:-:S03]  /*0cc0*/  FADD R0, R7, -R0 ;  /* 0x8000000007007221 */ /* 0x004fc60000000000 */
[----:B------:R-:W-:-:S04]  /*0cd0*/  FMUL R9, R9, R9 ;  /* 0x0000000909097220 */ /* 0x000fc80000400000 */
[----:B------:R-:W-:-:S04]  /*0ce0*/  FFMA R9, R0, R0, R9 ;  /* 0x0000000000097223 */ /* 0x000fc80000000009 */
[----:B------:R1:W2:Y:S01]  /*0cf0*/  MUFU.RSQ R10, R9 ;  /* 0x00000009000a7308 */ /* 0x0002a20000001400 */
[----:B------:R-:W-:-:S04]  /*0d00*/  IADD3 R0, PT, PT, R9, -0xd000000, RZ ;  /* 0xf300000009007810 */ /* 0x000fc80007ffe0ff */
[----:B------:R-:W-:-:S13]  /*0d10*/  ISETP.GT.U32.AND P1, PT, R0, 0x727fffff, PT ;  /* 0x727fffff0000780c */ /* 0x000fda0003f24070 */
[----:B-12---:R-:W-:Y:S05]  /*0d20*/  @!P1 BRA `(.L_x_22) ;  /* 0x0000000000149947 */ /* 0x006fea0003800000 */
[----:B------:R-:W-:Y:S02]  /*0d30*/  MOV R0, R9 ;  /* 0x0000000900007202 */ /* 0x000fe40000000f00 */
[----:B------:R-:W-:-:S07]  /*0d40*/  MOV R10, 0xd60 ;  /* 0x00000d60000a7802 */ /* 0x000fce0000000f00 */
[----:B0---4-:R-:W-:Y:S05]  /*0d50*/  CALL.REL.NOINC `($__internal_1_$__cuda_sm20_sqrt_rn_f32_slowpath) ;  /* 0x0000001400807944 */ /* 0x011fea0003c00000 */
[----:B------:R-:W-:Y:S01]  /*0d60*/  IMAD.MOV.U32 R0, RZ, RZ, R11 ;  /* 0x000000ffff007224 */ /* 0x000fe200078e000b */
[----:B------:R-:W-:Y:S06]  /*0d70*/  BRA `(.L_x_23) ;  /* 0x0000000000107947 */ /* 0x000fec0003800000 */
.L_x_22:
[----:B------:R-:W-:Y:S01]  /*0d80*/  FMUL.FTZ R0, R9, R10 ;  /* 0x0000000a09007220 */ /* 0x000fe20000410000 */
[----:B------:R-:W-:-:S03]  /*0d90*/  FMUL.FTZ R10, R10, 0.5 ;  /* 0x3f0000000a0a7820 */ /* 0x000fc60000410000 */
[----:B------:R-:W-:-:S04]  /*0da0*/  FFMA R9, -R0, R0, R9 ;  /* 0x0000000000097223 */ /* 0x000fc80000000109 */
[----:B------:R-:W-:-:S07]  /*0db0*/  FFMA R0, R9, R10, R0 ;  /* 0x0000000a09007223 */ /* 0x000fce0000000000 */
.L_x_23:
[----:B------:R-:W-:Y:S05]  /*0dc0*/  BSYNC.RECONVERGENT B0 ;  /* 0x0000000000007941 */ /* 0x000fea0003800200 */
.L_x_21:
        /* <DEDUP_REMOVED lines=16> */
[----:B------:R-:W-:Y:S05]  /*0ed0*/  BRA `(.L_x_26) ;  /* 0x0000000000107947 */ /* 0x000fea0003800000 */
.L_x_25:
[----:B------:R-:W-:Y:S01]  /*0ee0*/  FMUL.FTZ R11, R10, R25 ;  /* 0x000000190a0b7220 */ /* 0x000fe20000410000 */
[----:B------:R-:W-:-:S03]  /*0ef0*/  FMUL.FTZ R9, R25, 0.5 ;  /* 0x3f00000019097820 */ /* 0x000fc60000410000 */
[----:B------:R-:W-:-:S04]  /*0f00*/  FFMA R0, -R11, R11, R10 ;  /* 0x0000000b0b007223 */ /* 0x000fc8000000010a */
[----:B------:R-:W-:-:S07]  /*0f10*/  FFMA R11, R0, R9, R11 ;  /* 0x00000009000b7223 */ /* 0x000fce000000000b */
.L_x_26:
[----:B------:R-:W-:Y:S05]  /*0f20*/  BSYNC.RECONVERGENT B0 ;  /* 0x0000000000007941 */ /* 0x000fea0003800200 */
.L_x_24:
        /* <DEDUP_REMOVED lines=18> */
.L_x_28:
[----:B------:R-:W-:Y:S01]  /*1050*/  FMUL.FTZ R11, R10, R9 ;  /* 0x000000090a0b7220 */ /* 0x000fe20000410000 */
[----:B------:R-:W-:-:S03]  /*1060*/  FMUL.FTZ R3, R9, 0.5 ;  /* 0x3f00000009037820 */ /* 0x000fc60000410000 */
[----:B------:R-:W-:-:S04]  /*1070*/  FFMA R0, -R11, R11, R10 ;  /* 0x0000000b0b007223 */ /* 0x000fc8000000010a */
[----:B------:R-:W-:-:S07]  /*1080*/  FFMA R11, R0, R3, R11 ;  /* 0x00000003000b7223 */ /* 0x000fce000000000b */
.L_x_29:
[----:B------:R-:W-:Y:S05]  /*1090*/  BSYNC.RECONVERGENT B0 ;  /* 0x0000000000007941 */ /* 0x000fea0003800200 */
.L_x_27:
[----:B------:R-:W-:Y:S02]  /*10a0*/  IADD3 R4, PT, PT, R4, 0x8, RZ ;  /* 0x0000000804047810 */ /* 0x000fe40007ffe0ff */
[C---:B------:R-:W-:Y:S02]  /*10b0*/  FSETP.GEU.AND P0, PT, R11.reuse, R23, PT ;  /* 0x000000170b00720b */ /* 0x040fe40003f0e000 */
[----:B------:R-:W-:Y:S02]  /*10c0*/  ISETP.NE.AND P1, PT, R4, R5, PT ;  /* 0x000000050400720c */ /* 0x000fe40003f25270 */
[----:B------:R-:W-:-:S09]  /*10d0*/  FSEL R23, R11, R23, !P0 ;  /* 0x000000170b177208 */ /* 0x000fd20004000000 */
[----:B------:R-:W-:Y:S02]  /*10e0*/  @!P0 VIADD R21, R2, 0x7 ;  /* 0x0000000702158836 */ /* 0x000fe40000000000 */
[----:B------:R-:W-:Y:S05]  /*10f0*/  @P1 BRA `(.L_x_30) ;  /* 0xfffffff400041947 */ /* 0x000fea000383ffff */
.L_x_5:
[----:B------:R-:W-:-:S09]  /*1100*/  UISETP.NE.AND UP0, UPT, UR12, URZ, UPT ;  /* 0x000000ff0c00728c */ /* 0x000fd2000bf05270 */
[----:B------:R-:W-:Y:S05]  /*1110*/  BRA.U !UP0, `(.L_x_4) ;  /* 0x0000000908d87547 */ /* 0x000fea000b800000 */
[----:B------:R-:W-:-:S09]  /*1120*/  UISETP.GE.U32.AND UP0, UPT, UR12, 0x4, UPT ;  /* 0x000000040c00788c */ /* 0x000fd2000bf06070 */
[----:B------:R-:W-:Y:S05]  /*1130*/  BRA.U !UP0, `(.L_x_31) ;  /* 0x0000000508847547 */ /* 0x000fea000b800000 */
        /* <DEDUP_REMOVED lines=18> */
.L_x_33:
[----:B------:R-:W-:Y:S01]  /*1260*/  FMUL.FTZ R11, R10, R9 ;  /* 0x000000090a0b7220 */ /* 0x000fe20000410000 */
[----:B------:R-:W-:-:S03]  /*1270*/  FMUL.FTZ R2, R9, 0.5 ;  /* 0x3f00000009027820 */ /* 0x000fc60000410000 */
[----:B------:R-:W-:-:S04]  /*1280*/  FFMA R0, -R11, R11, R10 ;  /* 0x0000000b0b007223 */ /* 0x000fc8000000010a */
[----:B------:R-:W-:-:S07]  /*1290*/  FFMA R11, R0, R2, R11 ;  /* 0x00000002000b7223 */ /* 0x000fce000000000b */
.L_x_34:
[----:B------:R-:W-:Y:S05]  /*12a0*/  BSYNC.RECONVERGENT B0 ;  /* 0x0000000000007941 */ /* 0x000fea0003800200 */
.L_x_32:
        /* <DEDUP_REMOVED lines=20> */
.L_x_36:
[----:B------:R-:W-:Y:S01]  /*13f0*/  FMUL.FTZ R0, R9, R4 ;  /* 0x0000000409007220 */ /* 0x000fe20000410000 */
[----:B------:R-:W-:-:S03]  /*1400*/  FMUL.FTZ R4, R4, 0.5 ;  /* 0x3f00000004047820 */ /* 0x000fc60000410000 */
[----:B------:R-:W-:-:S04]  /*1410*/  FFMA R9, -R0, R0, R9 ;  /* 0x0000000000097223 */ /* 0x000fc80000000109 */
[----:B------:R-:W-:-:S07]  /*1420*/  FFMA R0, R9, R4, R0 ;  /* 0x0000000409007223 */ /* 0x000fce0000000000 */
.L_x_37:
[----:B------:R-:W-:Y:S05]  /*1430*/  BSYNC.RECONVERGENT B0 ;  /* 0x0000000000007941 */ /* 0x000fea0003800200 */
.L_x_35:
        /* <DEDUP_REMOVED lines=16> */
[----:B------:R-:W-:Y:S05]  /*1540*/  BRA `(.L_x_40) ;  /* 0x0000000000107947 */ /* 0x000fea0003800000 */
.L_x_39:
[----:B------:R-:W-:Y:S01]  /*1550*/  FMUL.FTZ R11, R10, R9 ;  /* 0x000000090a0b7220 */ /* 0x000fe20000410000 */
[----:B------:R-:W-:-:S03]  /*1560*/  FMUL.FTZ R4, R9, 0.5 ;  /* 0x3f00000009047820 */ /* 0x000fc60000410000 */
[----:B------:R-:W-:-:S04]  /*1570*/  FFMA R0, -R11, R11, R10 ;  /* 0x0000000b0b007223 */ /* 0x000fc8000000010a */
[----:B------:R-:W-:-:S07]  /*1580*/  FFMA R11, R0, R4, R11 ;  /* 0x00000004000b7223 */ /* 0x000fce000000000b */
.L_x_40:
[----:B------:R-:W-:Y:S05]  /*1590*/  BSYNC.RECONVERGENT B0 ;  /* 0x0000000000007941 */ /* 0x000fea0003800200 */
.L_x_38:
[----:B------:R-:W1:Y:S01]  /*15a0*/  LDS R9, [R3+0x28] ;  /* 0x0000280003097984 */ /* 0x000e620000000800 */
[CC--:B------:R-:W-:Y:S01]  /*15b0*/  FSETP.GEU.AND P0, PT, R11.reuse, R23.reuse, PT ;  /* 0x000000170b00720b */ /* 0x0c0fe20003f0e000 */
[----:B------:R-:W-:Y:S02]  /*15c0*/  BSSY.RECONVERGENT B0, `(.L_x_41) ;  /* 0x0000014000007945 */ /* 0x000fe40003800200 */
[----:B------:R-:W3:Y:S01]  /*15d0*/  LDS R0, [R3+0x24] ;  /* 0x0000240003007984 */ /* 0x000ee20000000800 */
[----:B------:R-:W-:-:S09]  /*15e0*/  FSEL R23, R11, R23, !P0 ;  /* 0x000000170b177208 */ /* 0x000fd20004000000 */
[----:B------:R-:W-:Y:S02]  /*15f0*/  @!P0 VIADD R21, R2, 0x2 ;  /* 0x0000000202158836 */ /* 0x000fe40000000000 */
        /* <DEDUP_REMOVED lines=12> */
.L_x_42:
[----:B------:R-:W-:Y:S01]  /*16c0*/  FMUL.FTZ R11, R4, R9 ;  /* 0x00000009040b7220 */ /* 0x000fe20000410000 */
[----:B------:R-:W-:-:S03]  /*16d0*/  FMUL.FTZ R3, R9, 0.5 ;  /* 0x3f00000009037820 */ /* 0x000fc60000410000 */
[----:B------:R-:W-:-:S04]  /*16e0*/  FFMA R0, -R11, R11, R4 ;  /* 0x0000000b0b007223 */ /* 0x000fc80000000104 */
[----:B------:R-:W-:-:S07]  /*16f0*/  FFMA R11, R0, R3, R11 ;  /* 0x00000003000b7223 */ /* 0x000fce000000000b */
.L_x_43:
[----:B------:R-:W-:Y:S05]  /*1700*/  BSYNC.RECONVERGENT B0 ;  /* 0x0000000000007941 */ /* 0x000fea0003800200 */
.L_x_41:
[----:B------:R-:W-:Y:S01]  /*1710*/  FSETP.GEU.AND P0, PT, R11, R23, PT ;  /* 0x000000170b00720b */ /* 0x000fe20003f0e000 */
[----:B------:R-:W-:-:S03]  /*1720*/  VIADD R5, R5, 0x4 ;  /* 0x0000000405057836 */ /* 0x000fc60000000000 */
[----:B------:R-:W-:-:S09]  /*1730*/  FSEL R23, R11, R23, !P0 ;  /* 0x000000170b177208 */ /* 0x000fd20004000000 */
[----:B------:R-:W-:-:S07]  /*1740*/  @!P0 IADD3 R21, PT, PT, R2, 0x3, RZ ;  /* 0x0000000302158810 */ /* 0x000fce0007ffe0ff */
.L_x_31:
[----:B------:R-:W-:-:S09]  /*1750*/  UISETP.NE.AND UP0, UPT, UR9, URZ, UPT ;  /* 0x000000ff0900728c */ /* 0x000fd2000bf05270 */
[----:B------:R-:W-:Y:S05]  /*1760*/  BRA.U !UP0, `(.L_x_4) ;  /* 0x0000000508447547 */ /* 0x000fea000b800000 */
[----:B------:R-:W-:-:S09]  /*1770*/  UISETP.NE.AND UP0, UPT, UR9, 0x1, UPT ;  /* 0x000000010900788c */ /* 0x000fd2000bf05270 */
        /* <DEDUP_REMOVED lines=19> */
.L_x_46:
[----:B------:R-:W-:Y:S01]  /*18b0*/  FMUL.FTZ R11, R10, R9 ;  /* 0x000000090a0b7220 */ /* 0x000fe20000410000 */
[----:B------:R-:W-:-:S03]  /*18c0*/  FMUL.FTZ R2, R9, 0.5 ;  /* 0x3f00000009027820 */ /* 0x000fc60000410000 */
[----:B------:R-:W-:-:S04]  /*18d0*/  FFMA R0, -R11, R11, R10 ;  /* 0x0000000b0b007223 */ /* 0x000fc8000000010a */
[----:B------:R-:W-:-:S07]  /*18e0*/  FFMA R11, R0, R2, R11 ;  /* 0x00000002000b7223 */ /* 0x000fce000000000b */
.L_x_47:
[----:B------:R-:W-:Y:S05]  /*18f0*/  BSYNC.RECONVERGENT B0 ;  /* 0x0000000000007941 */ /* 0x000fea0003800200 */
.L_x_45:
[----:B------:R-:W1:Y:S01]  /*1900*/  LDS R9, [R3+0x10] ;  /* 0x0000100003097984 */ /* 0x000e620000000800 */
[-C--:B------:R-:W-:Y:S01]  /*1910*/  FSETP.GEU.AND P0, PT, R11, R23.reuse, PT ;  /* 0x000000170b00720b */ /* 0x080fe20003f0e000 */
[----:B------:R-:W-:Y:S01]  /*1920*/  BSSY.RECONVERGENT B0, `(.L_x_48) ;  /* 0x0000015000007945 */ /* 0x000fe20003800200 */
[----:B------:R-:W-:Y:S01]  /*1930*/  IADD3 R2, PT, PT, R5, UR4, RZ ;  /* 0x0000000405027c10 */ /* 0x000fe2000fffe0ff */
[----:B------:R-:W3:Y:S01]  /*1940*/  LDS R0, [R3+0xc] ;  /* 0x00000c0003007984 */ /* 0x000ee20000000800 */
[----:B------:R-:W-:Y:S02]  /*1950*/  FSEL R23, R11, R23, !P0 ;  /* 0x000000170b177208 */ /* 0x000fe40004000000 */
[----:B------:R-:W-:Y:S01]  /*1960*/  SEL R21, R2, R21, !P0 ;  /* 0x0000001502157207 */ /* 0x000fe20004000000 */
[----:B-1----:R-:W-:Y:S01]  /*1970*/  FADD R9, R6, -R9 ;  /* 0x8000000906097221 */ /* 0x002fe20000000000 */
[----:B---3--:R-:W-:-:S03]  /*1980*/  FADD R0, R7, -R0 ;  /* 0x8000000007007221 */ /* 0x008fc60000000000 */
[----:B------:R-:W-:-:S04]  /*1990*/  FMUL R9, R9, R9 ;  /* 0x0000000909097220 */ /* 0x000fc80000400000 */
[----:B------:R-:W-:-:S04]  /*19a0*/  FFMA R4, R0, R0, R9 ;  /* 0x0000000000047223 */ /* 0x000fc80000000009 */
[----:B------:R-:W-:Y:S01]  /*19b0*/  VIADD R0, R4, 0xf3000000 ;  /* 0xf300000004007836 */ /* 0x000fe20000000000 */
[----:B------:R1:W3:Y:S04]  /*19c0*/  MUFU.RSQ R9, R4 ;  /* 0x0000000400097308 */ /* 0x0002e80000001400 */
[----:B------:R-:W-:-:S13]  /*19d0*/  ISETP.GT.U32.AND P1, PT, R0, 0x727fffff, PT ;  /* 0x727fffff0000780c */ /* 0x000fda0003f24070 */
[----:B-1-3--:R-:W-:Y:S05]  /*19e0*/  @!P1 BRA `(.L_x_49) ;  /* 0x0000000000109947 */ /* 0x00afea0003800000 */
[----:B------:R-:W-:Y:S02]  /*19f0*/  MOV R0, R4 ;  /* 0x0000000400007202 */ /* 0x000fe40000000f00 */
[----:B------:R-:W-:-:S07]  /*1a00*/  MOV R10, 0x1a20 ;  /* 0x00001a20000a7802 */ /* 0x000fce0000000f00 */
[----:B0-2-4-:R-:W-:Y:S05]  /*1a10*/  CALL.REL.NOINC `($__internal_1_$__cuda_sm20_sqrt_rn_f32_slowpath) ;  /* 0x0000000800507944 */ /* 0x015fea0003c00000 */
[----:B------:R-:W-:Y:S05]  /*1a20*/  BRA `(.L_x_50) ;  /* 0x0000000000107947 */ /* 0x000fea0003800000 */
.L_x_49:
[----:B------:R-:W-:Y:S01]  /*1a30*/  FMUL.FTZ R11, R4, R9 ;  /* 0x00000009040b7220 */ /* 0x000fe20000410000 */
[----:B------:R-:W-:-:S03]  /*1a40*/  FMUL.FTZ R3, R9, 0.5 ;  /* 0x3f00000009037820 */ /* 0x000fc60000410000 */
[----:B------:R-:W-:-:S04]  /*1a50*/  FFMA R0, -R11, R11, R4 ;  /* 0x0000000b0b007223 */ /* 0x000fc80000000104 */
[----:B------:R-:W-:-:S07]  /*1a60*/  FFMA R11, R0, R3, R11 ;  /* 0x00000003000b7223 */ /* 0x000fce000000000b */
.L_x_50:
[----:B------:R-:W-:Y:S05]  /*1a70*/  BSYNC.RECONVERGENT B0 ;  /* 0x0000000000007941 */ /* 0x000fea0003800200 */
.L_x_48:
[-C--:B------:R-:W-:Y:S02]  /*1a80*/  FSETP.GEU.AND P0, PT, R11, R23.reuse, PT ;  /* 0x000000170b00720b */ /* 0x080fe40003f0e000 */
[----:B------:R-:W-:Y:S02]  /*1a90*/  IADD3 R5, PT, PT, R5, 0x2, RZ ;  /* 0x0000000205057810 */ /* 0x000fe40007ffe0ff */
[----:B------:R-:W-:-:S09]  /*1aa0*/  FSEL R23, R11, R23, !P0 ;  /* 0x000000170b177208 */ /* 0x000fd20004000000 */
[----:B------:R-:W-:-:S07]  /*1ab0*/  @!P0 VIADD R21, R2, 0x1 ;  /* 0x0000000102158836 */ /* 0x000fce0000000000 */
.L_x_44:
[----:B------:R-:W-:-:S04]  /*1ac0*/  ULOP3.LUT UR5, UR5, 0x1, URZ, 0xc0, !UPT ;  /* 0x0000000105057892 */ /* 0x000fc8000f8ec0ff */
[----:B------:R-:W-:-:S09]  /*1ad0*/  UISETP.NE.U32.AND UP0, UPT, UR5, 0x1, UPT ;  /* 0x000000010500788c */ /* 0x000fd2000bf05070 */
[----:B------:R-:W-:Y:S05]  /*1ae0*/  BRA.U UP0, `(.L_x_4) ;  /* 0x0000000100647547 */ /* 0x000fea000b800000 */
        /* <DEDUP_REMOVED lines=14> */
[----:B------:R-:W-:-:S07]  /*1bd0*/  MOV R10, 0x1bf0 ;  /* 0x00001bf0000a7802 */ /* 0x000fce0000000f00 */
[----:B0-2-4-:R-:W-:Y:S05]  /*1be0*/  CALL.REL.NOINC `($__internal_1_$__cuda_sm20_sqrt_rn_f32_slowpath) ;  /* 0x0000000400dc7944 */ /* 0x015fea0003c00000 */
[----:B------:R-:W-:Y:S05]  /*1bf0*/  BRA `(.L_x_53) ;  /* 0x0000000000107947 */ /* 0x000fea0003800000 */
.L_x_52:
[----:B------:R-:W-:Y:S01]  /*1c00*/  FMUL.FTZ R11, R0, R3 ;  /* 0x00000003000b7220 */ /* 0x000fe20000410000 */
[----:B------:R-:W-:-:S03]  /*1c10*/  FMUL.FTZ R2, R3, 0.5 ;  /* 0x3f00000003027820 */ /* 0x000fc60000410000 */
[----:B------:R-:W-:-:S04]  /*1c20*/  FFMA R0, -R11, R11, R0 ;  /* 0x0000000b0b007223 */ /* 0x000fc80000000100 */
[----:B------:R-:W-:-:S07]  /*1c30*/  FFMA R11, R0, R2, R11 ;  /* 0x00000002000b7223 */ /* 0x000fce000000000b */
.L_x_53:
[----:B------:R-:W-:Y:S05]  /*1c40*/  BSYNC.RECONVERGENT B0 ;  /* 0x0000000000007941 */ /* 0x000fea0003800200 */
.L_x_51:
[----:B------:R-:W-:-:S04]  /*1c50*/  FSETP.GEU.AND P0, PT, R11, R23, PT ;  /* 0x000000170b00720b */ /* 0x000fc80003f0e000 */
[----:B------:R-:W-:-:S09]  /*1c60*/  FSEL R23, R11, R23, !P0 ;  /* 0x000000170b177208 */ /* 0x000fd20004000000 */
[----:B------:R-:W-:-:S07]  /*1c70*/  @!P0 VIADD R21, R5, UR4 ;  /* 0x0000000405158c36 */ /* 0x000fce0008000000 */
.L_x_4:
[----:B------:R-:W-:Y:S01]  /*1c80*/  BAR.SYNC.DEFER_BLOCKING 0x0 ;  /* 0x0000000000007b1d */ /* 0x000fe20000010000 */
[----:B------:R-:W-:Y:S02]  /*1c90*/  UISETP.GT.AND UP0, UPT, UR7, 0x1000, UPT ;  /* 0x000010000700788c */ /* 0x000fe4000bf04270 */
[----:B------:R-:W-:Y:S02]  /*1ca0*/  UIADD3 UR4, UPT, UPT, UR6, UR4, URZ ;  /* 0x0000000406047290 */ /* 0x000fe4000fffe0ff */
[----:B------:R-:W-:-:S05]  /*1cb0*/  UIADD3 UR7, UPT, UPT, UR7, -0x1000, URZ ;  /* 0xfffff00007077890 */ /* 0x000fca000fffe0ff */
[----:B------:R-:W-:Y:S07]  /*1cc0*/  BRA.U UP0, `(.L_x_54) ;  /* 0xffffffe5000c7547 */ /* 0x000fee000b83ffff */
[----:B------:R-:W3:Y:S01]  /*1cd0*/  LDG.E R0, desc[UR10][R18.64+0x8] ;  /* 0x0000080a12007981 */ /* 0x000ee2000c1e1900 */
[----:B------:R-:W-:Y:S01]  /*1ce0*/  HFMA2 R11, -RZ, RZ, 0, 5.9604644775390625e-08 ;  /* 0x00000001ff0b7431 */ /* 0x000fe200000001ff */
[----:B------:R-:W1:Y:S01]  /*1cf0*/  LDC.64 R4, c[0x0][0x390] ;  /* 0x0000e400ff047b82 */ /* 0x000e620000000a00 */
[----:B---3--:R-:W-:-:S13]  /*1d00*/  ISETP.NE.AND P0, PT, R21, R0, PT ;  /* 0x000000001500720c */ /* 0x008fda0003f05270 */
[----:B------:R-:W3:Y:S02]  /*1d10*/  @P0 LDC.64 R2, c[0x0][0x3a0] ;  /* 0x0000e800ff020b82 */ /* 0x000ee40000000a00 */
[----:B---3--:R-:W-:Y:S04]  /*1d20*/  @P0 STG.E desc[UR10][R2.64], R11 ;  /* 0x0000000b02000986 */ /* 0x008fe8000c10190a */
[----:B-----5:R-:W3:Y:S01]  /*1d30*/  LDG.E R7, desc[UR10][R18.64] ;  /* 0x0000000a12077981 */ /* 0x020ee2000c1e1900 */
[----:B-1----:R-:W-:-:S03]  /*1d40*/  IMAD.WIDE R4, R21, 0xc, R4 ;  /* 0x0000000c15047825 */ /* 0x002fc600078e0204 */
[----:B------:R-:W-:Y:S04]  /*1d50*/  STG.E desc[UR10][R18.64+0x8], R21 ;  /* 0x0000081512007986 */ /* 0x000fe8000c10190a */
[----:B---3--:R-:W-:Y:S04]  /*1d60*/  REDG.E.ADD.F32.FTZ.RN.STRONG.GPU desc[UR10][R4.64], R7 ;  /* 0x00000007040079a6 */ /* 0x008fe8000c12f30a */
[----:B------:R-:W3:Y:S04]  /*1d70*/  LDG.E R9, desc[UR10][R18.64+0x4] ;  /* 0x0000040a12097981 */ /* 0x000ee8000c1e1900 */
[----:B---3--:R-:W-:Y:S04]  /*1d80*/  REDG.E.ADD.F32.FTZ.RN.STRONG.GPU desc[UR10][R4.64+0x4], R9 ;  /* 0x00000409040079a6 */ /* 0x008fe8000c12f30a */
[----:B------:R-:W-:Y:S01]  /*1d90*/  REDG.E.ADD.STRONG.GPU desc[UR10][R4.64+0x8], R11 ;  /* 0x0000080b0400798e */ /* 0x000fe2000c12e10a */
[----:B------:R-:W-:Y:S05]  /*1da0*/  EXIT ;  /* 0x000000000000794d */ /* 0x000fea0003800000 */
        .weak           $__internal_0_$__cuda_sm20_div_rn_f64_full
        .type           $__internal_0_$__cuda_sm20_div_rn_f64_full,@function
        .size           $__internal_0_$__cuda_sm20_div_rn_f64_full,($__internal_1_$__cuda_sm20_sqrt_rn_f32_slowpath - $__internal_0_$__cuda_sm20_div_rn_f64_full)
$__internal_0_$__cuda_sm20_div_rn_f64_full:
[----:B------:R-:W-:Y:S01]  /*1db0*/  FSETP.GEU.AND P2, PT, |R5|, 1.469367938527859385e-39, PT ;  /* 0x001000000500780b */ /* 0x000fe20003f4e200 */
[----:B------:R-:W-:Y:S01]  /*1dc0*/  IMAD.MOV.U32 R20, RZ, RZ, 0x1ca00000 ;  /* 0x1ca00000ff147424 */ /* 0x000fe200078e00ff */
[C---:B------:R-:W-:Y:S01]  /*1dd0*/  FSETP.GEU.AND P0, PT, |R13|.reuse, 1.469367938527859385e-39, PT ;  /* 0x001000000d00780b */ /* 0x040fe20003f0e200 */
[----:B------:R-:W-:Y:S01]  /*1de0*/  IMAD.MOV.U32 R10, RZ, RZ, 0x1 ;  /* 0x00000001ff0a7424 */ /* 0x000fe200078e00ff */
[----:B------:R-:W-:Y:S01]  /*1df0*/  LOP3.LUT R2, R13, 0x800fffff, RZ, 0xc0, !PT ;  /* 0x800fffff0d027812 */ /* 0x000fe200078ec0ff */
[----:B------:R-:W-:Y:S01]  /*1e00*/  BSSY.RECONVERGENT B1, `(.L_x_55) ;  /* 0x0000052000017945 */ /* 0x000fe20003800200 */
[----:B------:R-:W-:Y:S02]  /*1e10*/  LOP3.LUT R9, R5, 0x7ff00000, RZ, 0xc0, !PT ;  /* 0x7ff0000005097812 */ /* 0x000fe400078ec0ff */
[----:B------:R-:W-:Y:S02]  /*1e20*/  LOP3.LUT R3, R2, 0x3ff00000, RZ, 0xfc, !PT ;  /* 0x3ff0000002037812 */ /* 0x000fe400078efcff */
[----:B------:R-:W-:-:S02]  /*1e30*/  MOV R2, R12 ;  /* 0x0000000c00027202 */ /* 0x000fc40000000f00 */
[C---:B------:R-:W-:Y:S02]  /*1e40*/  LOP3.LUT R22, R13.reuse, 0x7ff00000, RZ, 0xc0, !PT ;  /* 0x7ff000000d167812 */ /* 0x040fe400078ec0ff */
[----:B------:R-:W-:Y:S01]  /*1e50*/  @!P2 LOP3.LUT R6, R13, 0x7ff00000, RZ, 0xc0, !PT ;  /* 0x7ff000000d06a812 */ /* 0x000fe200078ec0ff */
[----:B------:R-:W-:Y:S01]  /*1e60*/  @!P0 DMUL R2, R12, 8.98846567431157953865e+307 ;  /* 0x7fe000000c028828 */ /* 0x000fe20000000000 */
[C---:B------:R-:W-:Y:S02]  /*1e70*/  ISETP.GE.U32.AND P1, PT, R9.reuse, R22, PT ;  /* 0x000000160900720c */ /* 0x040fe40003f26070 */
[----:B------:R-:W-:Y:S02]  /*1e80*/  @!P2 ISETP.GE.U32.AND P3, PT, R9, R6, PT ;  /* 0x000000060900a20c */ /* 0x000fe40003f66070 */
[C---:B------:R-:W-:Y:S01]  /*1e90*/  SEL R7, R20.reuse, 0x63400000, !P1 ;  /* 0x6340000014077807 */ /* 0x040fe20004800000 */
[----:B------:R-:W0:Y:S01]  /*1ea0*/  MUFU.RCP64H R11, R3 ;  /* 0x00000003000b7308 */ /* 0x000e220000001800 */
[----:B------:R-:W-:-:S02]  /*1eb0*/  @!P2 SEL R25, R20, 0x63400000, !P3 ;  /* 0x634000001419a807 */ /* 0x000fc40005800000 */
[--C-:B------:R-:W-:Y:S02]  /*1ec0*/  LOP3.LUT R7, R7, 0x800fffff, R5.reuse, 0xf8, !PT ;  /* 0x800fffff07077812 */ /* 0x100fe400078ef805 */
[----:B------:R-:W-:Y:S02]  /*1ed0*/  @!P2 LOP3.LUT R25, R25, 0x80000000, R5, 0xf8, !PT ;  /* 0x800000001919a812 */ /* 0x000fe400078ef805 */
[----:B------:R-:W-:Y:S02]  /*1ee0*/  MOV R6, R4 ;  /* 0x0000000400067202 */ /* 0x000fe40000000f00 */
[----:B------:R-:W-:Y:S02]  /*1ef0*/  @!P2 LOP3.LUT R25, R25, 0x100000, RZ, 0xfc, !PT ;  /* 0x001000001919a812 */ /* 0x000fe400078efcff */
[----:B------:R-:W-:Y:S02]  /*1f00*/  @!P2 MOV R24, RZ ;  /* 0x000000ff0018a202 */ /* 0x000fe40000000f00 */
[----:B------:R-:W-:-:S04]  /*1f10*/  @!P0 LOP3.LUT R22, R3, 0x7ff00000, RZ, 0xc0, !PT ;  /* 0x7ff0000003168812 */ /* 0x000fc800078ec0ff */
[----:B------:R-:W-:Y:S02]  /*1f20*/  @!P2 DFMA R6, R6, 2, -R24 ;  /* 0x400000000606a82b */ /* 0x000fe40000000818 */
[----:B0-----:R-:W-:-:S08]  /*1f30*/  DFMA R24, R10, -R2, 1 ;  /* 0x3ff000000a18742b */ /* 0x001fd00000000802 */
[----:B------:R-:W-:-:S08]  /*1f40*/  DFMA R24, R24, R24, R24 ;  /* 0x000000181818722b */ /* 0x000fd00000000018 */
[----:B------:R-:W-:-:S08]  /*1f50*/  DFMA R24, R10, R24, R10 ;  /* 0x000000180a18722b */ /* 0x000fd0000000000a */
[----:B------:R-:W-:-:S08]  /*1f60*/  DFMA R10, R24, -R2, 1 ;  /* 0x3ff00000180a742b */ /* 0x000fd00000000802 */
[----:B------:R-:W-:-:S08]  /*1f70*/  DFMA R10, R24, R10, R24 ;  /* 0x0000000a180a722b */ /* 0x000fd00000000018 */
[----:B------:R-:W-:-:S08]  /*1f80*/  DMUL R24, R10, R6 ;  /* 0x000000060a187228 */ /* 0x000fd00000000000 */
[----:B------:R-:W-:-:S08]  /*1f90*/  DFMA R26, R24, -R2, R6 ;  /* 0x80000002181a722b */ /* 0x000fd00000000006 */
[----:B------:R-:W-:Y:S01]  /*1fa0*/  DFMA R26, R10, R26, R24 ;  /* 0x0000001a0a1a722b */ /* 0x000fe20000000018 */
[----:B------:R-:W-:Y:S02]  /*1fb0*/  MOV R24, R9 ;  /* 0x0000000900187202 */ /* 0x000fe40000000f00 */
[----:B------:R-:W-:-:S04]  /*1fc0*/  @!P2 LOP3.LUT R24, R7, 0x7ff00000, RZ, 0xc0, !PT ;  /* 0x7ff000000718a812 */ /* 0x000fc800078ec0ff */
[----:B------:R-:W-:-:S04]  /*1fd0*/  IADD3 R10, PT, PT, R24, -0x1, RZ ;  /* 0xffffffff180a7810 */ /* 0x000fc80007ffe0ff */
[----:B------:R-:W-:Y:S01]  /*1fe0*/  ISETP.GT.U32.AND P0, PT, R10, 0x7feffffe, PT ;  /* 0x7feffffe0a00780c */ /* 0x000fe20003f04070 */
[----:B------:R-:W-:-:S05]  /*1ff0*/  VIADD R10, R22, 0xffffffff ;  /* 0xffffffff160a7836 */ /* 0x000fca0000000000 */
[----:B------:R-:W-:-:S13]  /*2000*/  ISETP.GT.U32.OR P0, PT, R10, 0x7feffffe, P0 ;  /* 0x7feffffe0a00780c */ /* 0x000fda0000704470 */
[----:B------:R-:W-:Y:S05]  /*2010*/  @P0 BRA `(.L_x_56) ;  /* 0x00000000006c0947 */ /* 0x000fea0003800000 */
[----:B------:R-:W-:-:S04]  /*2020*/  LOP3.LUT R10, R13, 0x7ff00000, RZ, 0xc0, !PT ;  /* 0x7ff000000d0a7812 */ /* 0x000fc800078ec0ff */
[CC--:B------:R-:W-:Y:S02]  /*2030*/  VIADDMNMX R4, R9.reuse, -R10.reuse, 0xb9600000, !PT ;  /* 0xb960000009047446 */ /* 0x0c0fe4000780090a */
[----:B------:R-:W-:Y:S02]  /*2040*/  ISETP.GE.U32.AND P0, PT, R9, R10, PT ;  /* 0x0000000a0900720c */ /* 0x000fe40003f06070 */
[----:B------:R-:W-:Y:S02]  /*2050*/  VIMNMX R4, PT, PT, R4, 0x46a00000, PT ;  /* 0x46a0000004047848 */ /* 0x000fe40003fe0100 */
[----:B------:R-:W-:-:S04]  /*2060*/  SEL R9, R20, 0x63400000, !P0 ;  /* 0x6340000014097807 */ /* 0x000fc80004000000 */
[----:B------:R-:W-:Y:S01]  /*2070*/  IADD3 R9, PT, PT, -R9, R4, RZ ;  /* 0x0000000409097210 */ /* 0x000fe20007ffe1ff */
[----:B------:R-:W-:-:S03]  /*2080*/  IMAD.MOV.U32 R4, RZ, RZ, RZ ;  /* 0x000000ffff047224 */ /* 0x000fc600078e00ff */
[----:B------:R-:W-:-:S06]  /*2090*/  IADD3 R5, PT, PT, R9, 0x7fe00000, RZ ;  /* 0x7fe0000009057810 */ /* 0x000fcc0007ffe0ff */
[----:B------:R-:W-:-:S10]  /*20a0*/  DMUL R10, R26, R4 ;  /* 0x000000041a0a7228 */ /* 0x000fd40000000000 */
[----:B------:R-:W-:-:S13]  /*20b0*/  FSETP.GTU.AND P0, PT, |R11|, 1.469367938527859385e-39, PT ;  /* 0x001000000b00780b */ /* 0x000fda0003f0c200 */
[----:B------:R-:W-:Y:S05]  /*20c0*/  @P0 BRA `(.L_x_57) ;  /* 0x0000000000940947 */ /* 0x000fea0003800000 */
[----:B------:R-:W-:Y:S01]  /*20d0*/  DFMA R2, R26, -R2, R6 ;  /* 0x800000021a02722b */ /* 0x000fe20000000006 */
[----:B------:R-:W-:-:S09]  /*20e0*/  MOV R6, RZ ;  /* 0x000000ff00067202 */ /* 0x000fd20000000f00 */
[C---:B------:R-:W-:Y:S02]  /*20f0*/  FSETP.NEU.AND P0, PT, R3.reuse, RZ, PT ;  /* 0x000000ff0300720b */ /* 0x040fe40003f0d000 */
[----:B------:R-:W-:-:S04]  /*2100*/  LOP3.LUT R4, R3, 0x80000000, R13, 0x48, !PT ;  /* 0x8000000003047812 */ /* 0x000fc800078e480d */
[----:B------:R-:W-:-:S07]  /*2110*/  LOP3.LUT R7, R4, R5, RZ, 0xfc, !PT ;  /* 0x0000000504077212 */ /* 0x000fce00078efcff */
[----:B------:R-:W-:Y:S05]  /*2120*/  @!P0 BRA `(.L_x_57) ;  /* 0x00000000007c8947 */ /* 0x000fea0003800000 */
[C---:B------:R-:W-:Y:S01]  /*2130*/  IADD3 R3, PT, PT, -R9.reuse, RZ, RZ ;  /* 0x000000ff09037210 */ /* 0x040fe20007ffe1ff */
[----:B------:R-:W-:Y:S01]  /*2140*/  IMAD.MOV.U32 R2, RZ, RZ, RZ ;  /* 0x000000ffff027224 */ /* 0x000fe200078e00ff */
[----:B------:R-:W-:Y:S01]  /*2150*/  DMUL.RP R6, R26, R6 ;  /* 0x000000061a067228 */ /* 0x000fe20000008000 */
[----:B------:R-:W-:-:S04]  /*2160*/  IADD3 R9, PT, PT, -R9, -0x43300000, RZ ;  /* 0xbcd0000009097810 */ /* 0x000fc80007ffe1ff */
[----:B------:R-:W-:-:S10]  /*2170*/  DFMA R2, R10, -R2, R26 ;  /* 0x800000020a02722b */ /* 0x000fd4000000001a */
[----:B------:R-:W-:Y:S02]  /*2180*/  FSETP.NEU.AND P0, PT, |R3|, R9, PT ;  /* 0x000000090300720b */ /* 0x000fe40003f0d200 */
[----:B------:R-:W-:Y:S02]  /*2190*/  LOP3.LUT R3, R7, R4, RZ, 0x3c, !PT ;  /* 0x0000000407037212 */ /* 0x000fe400078e3cff */
[----:B------:R-:W-:Y:S02]  /*21a0*/  FSEL R10, R6, R10, !P0 ;  /* 0x0000000a060a7208 */ /* 0x000fe40004000000 */
[----:B------:R-:W-:Y:S01]  /*21b0*/  FSEL R11, R3, R11, !P0 ;  /* 0x0000000b030b7208 */ /* 0x000fe20004000000 */
[----:B------:R-:W-:Y:S06]  /*21c0*/  BRA `(.L_x_57) ;  /* 0x0000000000547947 */ /* 0x000fec0003800000 */
.L_x_56:
[----:B------:R-:W-:-:S14]  /*21d0*/  DSETP.NAN.AND P0, PT, R4, R4, PT ;  /* 0x000000040400722a */ /* 0x000fdc0003f08000 */
[----:B------:R-:W-:Y:S05]  /*21e0*/  @P0 BRA `(.L_x_58) ;  /* 0x0000000000440947 */ /* 0x000fea0003800000 */
[----:B------:R-:W-:-:S14]  /*21f0*/  DSETP.NAN.AND P0, PT, R12, R12, PT ;  /* 0x0000000c0c00722a */ /* 0x000fdc0003f08000 */
[----:B------:R-:W-:Y:S05]  /*2200*/  @P0 BRA `(.L_x_59) ;  /* 0x0000000000300947 */ /* 0x000fea0003800000 */
[----:B------:R-:W-:Y:S02]  /*2210*/  ISETP.NE.AND P0, PT, R24, R22, PT ;  /* 0x000000161800720c */ /* 0x000fe40003f05270 */
[----:B------:R-:W-:Y:S02]  /*2220*/  MOV R10, 0x0 ;  /* 0x00000000000a7802 */ /* 0x000fe40000000f00 */
[----:B------:R-:W-:-:S09]  /*2230*/  MOV R11, 0xfff80000 ;  /* 0xfff80000000b7802 */ /* 0x000fd20000000f00 */
[----:B------:R-:W-:Y:S05]  /*2240*/  @!P0 BRA `(.L_x_57) ;  /* 0x0000000000348947 */ /* 0x000fea0003800000 */
[----:B------:R-:W-:Y:S02]  /*2250*/  ISETP.NE.AND P0, PT, R24, 0x7ff00000, PT ;  /* 0x7ff000001800780c */ /* 0x000fe40003f05270 */
[----:B------:R-:W-:Y:S02]  /*2260*/  LOP3.LUT R11, R5, 0x80000000, R13, 0x48, !PT ;  /* 0x80000000050b7812 */ /* 0x000fe400078e480d */
[----:B------:R-:W-:-:S13]  /*2270*/  ISETP.EQ.OR P0, PT, R22, RZ, !P0 ;  /* 0x000000ff1600720c */ /* 0x000fda0004702670 */
[----:B------:R-:W-:Y:S01]  /*2280*/  @P0 LOP3.LUT R2, R11, 0x7ff00000, RZ, 0xfc, !PT ;  /* 0x7ff000000b020812 */ /* 0x000fe200078efcff */
[----:B------:R-:W-:Y:S01]  /*2290*/  @!P0 IMAD.MOV.U32 R10, RZ, RZ, RZ ;  /* 0x000000ffff0a8224 */ /* 0x000fe200078e00ff */
[----:B------:R-:W-:Y:S02]  /*22a0*/  @P0 MOV R10, RZ ;  /* 0x000000ff000a0202 */ /* 0x000fe40000000f00 */
[----:B------:R-:W-:Y:S01]  /*22b0*/  @P0 MOV R11, R2 ;  /* 0x00000002000b0202 */ /* 0x000fe20000000f00 */
[----:B------:R-:W-:Y:S06]  /*22c0*/  BRA `(.L_x_57) ;  /* 0x0000000000147947 */ /* 0x000fec0003800000 */
.L_x_59:
[----:B------:R-:W-:Y:S01]  /*22d0*/  LOP3.LUT R11, R13, 0x80000, RZ, 0xfc, !PT ;  /* 0x000800000d0b7812 */ /* 0x000fe200078efcff */
[----:B------:R-:W-:Y:S01]  /*22e0*/  IMAD.MOV.U32 R10, RZ, RZ, R12 ;  /* 0x000000ffff0a7224 */ /* 0x000fe200078e000c */
[----:B------:R-:W-:Y:S06]  /*22f0*/  BRA `(.L_x_57) ;  /* 0x0000000000087947 */ /* 0x000fec0003800000 */
.L_x_58:
[----:B------:R-:W-:Y:S02]  /*2300*/  LOP3.LUT R11, R5, 0x80000, RZ, 0xfc, !PT ;  /* 0x00080000050b7812 */ /* 0x000fe400078efcff */
[----:B------:R-:W-:-:S07]  /*2310*/  MOV R10, R4 ;  /* 0x00000004000a7202 */ /* 0x000fce0000000f00 */
.L_x_57:
[----:B------:R-:W-:Y:S05]  /*2320*/  BSYNC.RECONVERGENT B1 ;  /* 0x0000000000017941 */ /* 0x000fea0003800200 */
.L_x_55:
[----:B------:R-:W-:Y:S01]  /*2330*/  MOV R2, R0 ;  /* 0x0000000000027202 */ /* 0x000fe20000000f00 */
[----:B------:R-:W-:-:S04]  /*2340*/  IMAD.MOV.U32 R3, RZ, RZ, 0x0 ;  /* 0x00000000ff037424 */ /* 0x000fc800078e00ff */
[----:B------:R-:W-:Y:S05]  /*2350*/  RET.REL.NODEC R2 `(_Z15reassign_pointsP5PointP8CentroidS2_iiPi) ;  /* 0xffffffdc02287950 */ /* 0x000fea0003c3ffff */
        .weak           $__internal_1_$__cuda_sm20_sqrt_rn_f32_slowpath
        .type           $__internal_1_$__cuda_sm20_sqrt_rn_f32_slowpath,@function
        .size           $__internal_1_$__cuda_sm20_sqrt_rn_f32_slowpath,(.L_x_80 - $__internal_1_$__cuda_sm20_sqrt_rn_f32_slowpath)
$__internal_1_$__cuda_sm20_sqrt_rn_f32_slowpath:
[----:B------:R-:W-:-:S13]  /*2360*/  LOP3.LUT P0, RZ, R0, 0x7fffffff, RZ, 0xc0, !PT ;  /* 0x7fffffff00ff7812 */ /* 0x000fda000780c0ff */
[----:B------:R-:W-:Y:S01]  /*2370*/  @!P0 MOV R11, R0 ;  /* 0x00000000000b8202 */ /* 0x000fe20000000f00 */
[----:B------:R-:W-:Y:S06]  /*2380*/  @!P0 BRA `(.L_x_60) ;  /* 0x0000000000408947 */ /* 0x000fec0003800000 */
[----:B------:R-:W-:-:S13]  /*2390*/  FSETP.GEU.FTZ.AND P0, PT, R0, RZ, PT ;  /* 0x000000ff0000720b */ /* 0x000fda0003f1e000 */
[----:B------:R-:W-:Y:S01]  /*23a0*/  @!P0 MOV R11, 0x7fffffff ;  /* 0x7fffffff000b8802 */ /* 0x000fe20000000f00 */
[----:B------:R-:W-:Y:S06]  /*23b0*/  @!P0 BRA `(.L_x_60) ;  /* 0x0000000000348947 */ /* 0x000fec0003800000 */
[----:B------:R-:W-:-:S13]  /*23c0*/  FSETP.GTU.FTZ.AND P0, PT, |R0|, +INF , PT ;  /* 0x7f8000000000780b */ /* 0x000fda0003f1c200 */
[----:B------:R-:W-:Y:S01]  /*23d0*/  @P0 FADD.FTZ R11, R0, 1 ;  /* 0x3f800000000b0421 */ /* 0x000fe20000010000 */
[----:B------:R-:W-:Y:S06]  /*23e0*/  @P0 BRA `(.L_x_60) ;  /* 0x0000000000280947 */ /* 0x000fec0003800000 */
[----:B------:R-:W-:-:S13]  /*23f0*/  FSETP.NEU.FTZ.AND P0, PT, |R0|, +INF , PT ;  /* 0x7f8000000000780b */ /* 0x000fda0003f1d200 */
[----:B------:R-:W-:-:S04]  /*2400*/  @P0 FFMA R22, R0, 1.84467440737095516160e+19, RZ ;  /* 0x5f80000000160823 */ /* 0x000fc800000000ff */
[----:B------:R-:W0:Y:S02]  /*2410*/  @P0 MUFU.RSQ R25, R22 ;  /* 0x0000001600190308 */ /* 0x000e240000001400 */
[----:B0-----:R-:W-:Y:S01]  /*2420*/  @P0 FMUL.FTZ R9, R22, R25 ;  /* 0x0000001916090220 */ /* 0x001fe20000410000 */
[----:B------:R-:W-:-:S03]  /*2430*/  @P0 FMUL.FTZ R20, R25, 0.5 ;  /* 0x3f00000019140820 */ /* 0x000fc60000410000 */
[----:B------:R-:W-:-:S04]  /*2440*/  @P0 FADD.FTZ R11, -R9, -RZ ;  /* 0x800000ff090b0221 */ /* 0x000fc80000010100 */
[----:B------:R-:W-:Y:S01]  /*2450*/  @P0 FFMA R24, R9, R11, R22 ;  /* 0x0000000b09180223 */ /* 0x000fe20000000016 */
[----:B------:R-:W-:-:S03]  /*2460*/  @!P0 IMAD.MOV.U32 R11, RZ, RZ, R0 ;  /* 0x000000ffff0b8224 */ /* 0x000fc600078e0000 */
[----:B------:R-:W-:-:S04]  /*2470*/  @P0 FFMA R20, R24, R20, R9 ;  /* 0x0000001418140223 */ /* 0x000fc80000000009 */
[----:B------:R-:W-:-:S07]  /*2480*/  @P0 FMUL.FTZ R11, R20, 2.3283064365386962891e-10 ;  /* 0x2f800000140b0820 */ /* 0x000fce0000410000 */
.L_x_60:
[----:B------:R-:W-:Y:S01]  /*2490*/  HFMA2 R25, -RZ, RZ, 0, 0 ;  /* 0x00000000ff197431 */ /* 0x000fe200000001ff */
[----:B------:R-:W-:-:S04]  /*24a0*/  MOV R24, R10 ;  /* 0x0000000a00187202 */ /* 0x000fc80000000f00 */
[----:B------:R-:W-:Y:S05]  /*24b0*/  RET.REL.NODEC R24 `(_Z15reassign_pointsP5PointP8CentroidS2_iiPi) ;  /* 0xffffffd818d07950 */ /* 0x000fea0003c3ffff */
.L_x_61:
[----:B------:R-:W-:-:S00]  /*24c0*/  BRA `(.L_x_61) ;  /* 0xfffffffc00fc7947 */ /* 0x000fc0000383ffff */
[----:B------:R-:W-:-:S00]  /*24d0*/  NOP ;  /* 0x0000000000007918 */ /* 0x000fc00000000000 */
        /* <DEDUP_REMOVED lines=10> */
.L_x_80:


//--------------------- .text._Z22set_zero_and_calculateP5PointP8CentroidS2_ --------------------------
	.section	.text._Z22set_zero_and_calculateP5PointP8CentroidS2_,"ax",@progbits
	.align	128
        .global         _Z22set_zero_and_calculateP5PointP8CentroidS2_
        .type           _Z22set_zero_and_calculateP5PointP8CentroidS2_,@function
        .size           _Z22set_zero_and_calculateP5PointP8CentroidS2_,(.L_x_81 - _Z22set_zero_and_calculateP5PointP8CentroidS2_)
        .other          _Z22set_zero_and_calculateP5PointP8CentroidS2_,@"STO_CUDA_ENTRY STV_DEFAULT"
_Z22set_zero_and_calculateP5PointP8CentroidS2_:
.text._Z22set_zero_and_calculateP5PointP8CentroidS2_:
[----:B------:R-:W-:Y:S08]  /*0000*/  LDC R1, c[0x0][0x37c] ;  /* 0x0000df00ff017b82 */ /* 0x000ff00000000800 */
[----:B------:R-:W0:Y:S01]  /*0010*/  LDC R0, c[0x0][0x370] ;  /* 0x0000dc00ff007b82 */ /* 0x000e220000000800 */
[----:B------:R-:W1:Y:S01]  /*0020*/  S2R R7, SR_TID.X ;  /* 0x0000000000077919 */ /* 0x000e620000002100 */
[----:B------:R-:W1:Y:S01]  /*0030*/  LDCU UR7, c[0x0][0x360] ;  /* 0x00006c00ff0777ac */ /* 0x000e620008000800 */
[----:B------:R-:W2:Y:S05]  /*0040*/  LDCU.64 UR4, c[0x0][0x358] ;  /* 0x00006b00ff0477ac */ /* 0x000eaa0008000a00 */
[----:B------:R-:W3:Y:S01]  /*0050*/  S2UR UR6, SR_CTAID.X ;  /* 0x00000000000679c3 */ /* 0x000ee20000002500 */
[----:B0-----:R-:W-:-:S04]  /*0060*/  SHF.R.U32.HI R0, RZ, 0x1, R0 ;  /* 0x00000001ff007819 */ /* 0x001fc80000011600 */
[----:B---3--:R-:W-:-:S04]  /*0070*/  ISETP.LE.U32.AND P0, PT, R0, UR6, PT ;  /* 0x0000000600007c0c */ /* 0x008fc8000bf03070 */
[----:B------:R-:W-:-:S04]  /*0080*/  SEL R0, R0, RZ, P0 ;  /* 0x000000ff00007207 */ /* 0x000fc80000000000 */
[----:B------:R-:W-:-:S05]  /*0090*/  IADD3 R0, PT, PT, -R0, UR6, RZ ;  /* 0x0000000600007c10 */ /* 0x000fca000fffe1ff */
[----:B------:R-:W0:Y:S01]  /*00a0*/  @P0 LDC.64 R2, c[0x0][0x390] ;  /* 0x0000e400ff020b82 */ /* 0x000e220000000a00 */
[----:B-1----:R-:W-:-:S04]  /*00b0*/  IMAD R7, R0, UR7, R7 ;  /* 0x0000000700077c24 */ /* 0x002fc8000f8e0207 */
[----:B0-----:R-:W-:-:S05]  /*00c0*/  @P0 IMAD.WIDE R2, R7, 0xc, R2 ;  /* 0x0000000c07020825 */ /* 0x001fca00078e0202 */
[----:B--2---:R0:W-:Y:S04]  /*00d0*/  @P0 STG.E desc[UR4][R2.64], RZ ;  /* 0x000000ff02000986 */ /* 0x0041e8000c101904 */
[----:B------:R0:W-:Y:S04]  /*00e0*/  @P0 STG.E desc[UR4][R2.64+0x4], RZ ;  /* 0x000004ff02000986 */ /* 0x0001e8000c101904 */
[----:B------:R0:W-:Y:S01]  /*00f0*/  @P0 STG.E desc[UR4][R2.64+0x8], RZ ;  /* 0x000008ff02000986 */ /* 0x0001e2000c101904 */
[----:B------:R-:W-:Y:S05]  /*0100*/  @P0 EXIT ;  /* 0x000000000000094d */ /* 0x000fea0003800000 */
[----:B------:R-:W1:Y:S02]  /*0110*/  LDC.64 R4, c[0x0][0x388] ;  /* 0x0000e200ff047b82 */ /* 0x000e640000000a00 */
[----:B-1----:R-:W-:-:S05]  /*0120*/  IMAD.WIDE R4, R7, 0xc, R4 ;  /* 0x0000000c07047825 */ /* 0x002fca00078e0204 */
[----:B0-----:R-:W2:Y:S01]  /*0130*/  LDG.E R3, desc[UR4][R4.64+0x8] ;  /* 0x0000080404037981 */ /* 0x001ea2000c1e1900 */
[----:B------:R-:W-:Y:S01]  /*0140*/  BSSY.RECONVERGENT B0, `(.L_x_62) ;  /* 0x0000023000007945 */ /* 0x000fe20003800200 */
[----:B------:R-:W-:Y:S02]  /*0150*/  IMAD.MOV.U32 R9, RZ, RZ, 0x43fa0000 ;  /* 0x43fa0000ff097424 */ /* 0x000fe400078e00ff */
[----:B------:R-:W-:Y:S01]  /*0160*/  IMAD.MOV.U32 R7, RZ, RZ, 0x43fa0000 ;  /* 0x43fa0000ff077424 */ /* 0x000fe200078e00ff */
[----:B--2---:R-:W-:-:S13]  /*0170*/  ISETP.NE.AND P0, PT, R3, RZ, PT ;  /* 0x000000ff0300720c */ /* 0x004fda0003f05270 */
[----:B------:R-:W-:Y:S05]  /*0180*/  @!P0 BRA `(.L_x_63) ;  /* 0x0000000000788947 */ /* 0x000fea0003800000 */
[----:B------:R-:W2:Y:S04]  /*0190*/  LDG.E R2, desc[UR4][R4.64] ;  /* 0x0000000404027981 */ /* 0x000ea8000c1e1900 */
[----:B------:R0:W5:Y:S01]  /*01a0*/  LDG.E R0, desc[UR4][R4.64+0x4] ;  /* 0x0000040404007981 */ /* 0x000162000c1e1900 */
[----:B------:R-:W-:Y:S01]  /*01b0*/  I2FP.F32.S32 R3, R3 ;  /* 0x0000000300037245 */ /* 0x000fe20000201400 */
[----:B------:R-:W-:Y:S03]  /*01c0*/  BSSY.RECONVERGENT B1, `(.L_x_64) ;  /* 0x000000c000017945 */ /* 0x000fe60003800200 */
[----:B------:R-:W1:Y:S02]  /*01d0*/  MUFU.RCP R6, R3 ;  /* 0x0000000300067308 */ /* 0x000e640000001000 */
[----:B-1----:R-:W-:-:S04]  /*01e0*/  FFMA R7, -R3, R6, 1 ;  /* 0x3f80000003077423 */ /* 0x002fc80000000106 */
[----:B------:R-:W-:Y:S02]  /*01f0*/  FFMA R7, R6, R7, R6 ;  /* 0x0000000706077223 */ /* 0x000fe40000000006 */
[----:B--2---:R-:W1:Y:S02]  /*0200*/  FCHK P0, R2, R3 ;  /* 0x0000000302007302 */ /* 0x004e640000000000 */
[----:B------:R-:W-:-:S04]  /*0210*/  FFMA R6, R2, R7, RZ ;  /* 0x0000000702067223 */ /* 0x000fc800000000ff */
[----:B------:R-:W-:-:S04]  /*0220*/  FFMA R8, -R3, R6, R2 ;  /* 0x0000000603087223 */ /* 0x000fc80000000102 */
[----:B------:R-:W-:Y:S01]  /*0230*/  FFMA R7, R7, R8, R6 ;  /* 0x0000000807077223 */ /* 0x000fe20000000006 */
[----:B01----:R-:W-:Y:S06]  /*0240*/  @!P0 BRA `(.L_x_65) ;  /* 0x00000000000c8947 */ /* 0x003fec0003800000 */
[----:B------:R-:W-:-:S07]  /*0250*/  MOV R6, 0x270 ;  /* 0x0000027000067802 */ /* 0x000fce0000000f00 */
[----:B-----5:R-:W-:Y:S05]  /*0260*/  CALL.REL.NOINC `($__internal_2_$__cuda_sm3x_div_rn_noftz_f32_slowpath) ;  /* 0x0000000000507944 */ /* 0x020fea0003c00000 */
[----:B------:R-:W-:-:S07]  /*0270*/  IMAD.MOV.U32 R7, RZ, RZ, R2 ;  /* 0x000000ffff077224 */ /* 0x000fce00078e0002 */
.L_x_65:
[----:B------:R-:W-:Y:S05]  /*0280*/  BSYNC.RECONVERGENT B1 ;  /* 0x0000000000017941 */ /* 0x000fea0003800200 */
.L_x_64:
[----:B------:R-:W0:Y:S01]  /*0290*/  MUFU.RCP R2, R3 ;  /* 0x0000000300027308 */ /* 0x000e220000001000 */
[----:B------:R-:W-:Y:S07]  /*02a0*/  BSSY.RECONVERGENT B1, `(.L_x_63) ;  /* 0x000000c000017945 */ /* 0x000fee0003800200 */
[----:B-----5:R-:W1:Y:S01]  /*02b0*/  FCHK P0, R0, R3 ;  /* 0x0000000300007302 */ /* 0x020e620000000000 */
[----:B0-----:R-:W-:-:S04]  /*02c0*/  FFMA R9, -R3, R2, 1 ;  /* 0x3f80000003097423 */ /* 0x001fc80000000102 */
[----:B------:R-:W-:-:S04]  /*02d0*/  FFMA R11, R2, R9, R2 ;  /* 0x00000009020b7223 */ /* 0x000fc80000000002 */
[----:B------:R-:W-:-:S04]  /*02e0*/  FFMA R2, R0, R11, RZ ;  /* 0x0000000b00027223 */ /* 0x000fc800000000ff */
[----:B------:R-:W-:-:S04]  /*02f0*/  FFMA R9, -R3, R2, R0 ;  /* 0x0000000203097223 */ /* 0x000fc80000000100 */
[----:B------:R-:W-:Y:S01]  /*0300*/  FFMA R9, R11, R9, R2 ;  /* 0x000000090b097223 */ /* 0x000fe20000000002 */
[----:B-1----:R-:W-:Y:S06]  /*0310*/  @!P0 BRA `(.L_x_66) ;  /* 0x0000000000108947 */ /* 0x002fec0003800000 */
[----:B------:R-:W-:Y:S01]  /*0320*/  IMAD.MOV.U32 R2, RZ, RZ, R0 ;  /* 0x000000ffff027224 */ /* 0x000fe200078e0000 */
[----:B------:R-:W-:-:S07]  /*0330*/  MOV R6, 0x350 ;  /* 0x0000035000067802 */ /* 0x000fce0000000f00 */
[----:B------:R-:W-:Y:S05]  /*0340*/  CALL.REL.NOINC `($__internal_2_$__cuda_sm3x_div_rn_noftz_f32_slowpath) ;  /* 0x0000000000187944 */ /* 0x000fea0003c00000 */
[----:B------:R-:W-:-:S07]  /*0350*/  IMAD.MOV.U32 R9, RZ, RZ, R2 ;  /* 0x000000ffff097224 */ /* 0x000fce00078e0002 */
.L_x_66:
[----:B------:R-:W-:Y:S05]  /*0360*/  BSYNC.RECONVERGENT B1 ;  /* 0x0000000000017941 */ /* 0x000fea0003800200 */
.L_x_63:
[----:B------:R-:W-:Y:S05]  /*0370*/  BSYNC.RECONVERGENT B0 ;  /* 0x0000000000007941 */ /* 0x000fea0003800200 */
.L_x_62:
[----:B------:R-:W-:Y:S04]  /*0380*/  STG.E desc[UR4][R4.64], R7 ;  /* 0x0000000704007986 */ /* 0x000fe8000c101904 */
[----:B------:R-:W-:Y:S01]  /*0390*/  STG.E desc[UR4][R4.64+0x4], R9 ;  /* 0x0000040904007986 */ /* 0x000fe2000c101904 */
[----:B------:R-:W-:Y:S05]  /*03a0*/  EXIT ;  /* 0x000000000000794d */ /* 0x000fea0003800000 */
        .weak           $__internal_2_$__cuda_sm3x_div_rn_noftz_f32_slowpath
        .type           $__internal_2_$__cuda_sm3x_div_rn_noftz_f32_slowpath,@function
        .size           $__internal_2_$__cuda_sm3x_div_rn_noftz_f32_slowpath,(.L_x_81 - $__internal_2_$__cuda_sm3x_div_rn_noftz_f32_slowpath)
$__internal_2_$__cuda_sm3x_div_rn_noftz_f32_slowpath:
[--C-:B------:R-:W-:Y:S01]  /*03b0*/  SHF.R.U32.HI R9, RZ, 0x17, R3.reuse ;  /* 0x00000017ff097819 */ /* 0x100fe20000011603 */
[----:B------:R-:W-:Y:S01]  /*03c0*/  BSSY.RECONVERGENT B2, `(.L_x_67) ;  /* 0x0000063000027945 */ /* 0x000fe20003800200 */
[----:B------:R-:W-:Y:S02]  /*03d0*/  SHF.R.U32.HI R8, RZ, 0x17, R2 ;  /* 0x00000017ff087819 */ /* 0x000fe40000011602 */
[----:B------:R-:W-:Y:S01]  /*03e0*/  LOP3.LUT R14, R9, 0xff, RZ, 0xc0, !PT ;  /* 0x000000ff090e7812 */ /* 0x000fe200078ec0ff */
[----:B------:R-:W-:Y:S01]  /*03f0*/  IMAD.MOV.U32 R9, RZ, RZ, R3 ;  /* 0x000000ffff097224 */ /* 0x000fe200078e0003 */
[----:B------:R-:W-:-:S03]  /*0400*/  LOP3.LUT R12, R8, 0xff, RZ, 0xc0, !PT ;  /* 0x000000ff080c7812 */ /* 0x000fc600078ec0ff */
[----:B------:R-:W-:Y:S02]  /*0410*/  VIADD R11, R14, 0xffffffff ;  /* 0xffffffff0e0b7836 */ /* 0x000fe40000000000 */
[----:B------:R-:W-:-:S03]  /*0420*/  VIADD R10, R12, 0xffffffff ;  /* 0xffffffff0c0a7836 */ /* 0x000fc60000000000 */
[----:B------:R-:W-:-:S04]  /*0430*/  ISETP.GT.U32.AND P0, PT, R11, 0xfd, PT ;  /* 0x000000fd0b00780c */ /* 0x000fc80003f04070 */
[----:B------:R-:W-:-:S13]  /*0440*/  ISETP.GT.U32.OR P0, PT, R10, 0xfd, P0 ;  /* 0x000000fd0a00780c */ /* 0x000fda0000704470 */
[----:B------:R-:W-:Y:S01]  /*0450*/  @!P0 IMAD.MOV.U32 R8, RZ, RZ, RZ ;  /* 0x000000ffff088224 */ /* 0x000fe200078e00ff */
[----:B------:R-:W-:Y:S06]  /*0460*/  @!P0 BRA `(.L_x_68) ;  /* 0x00000000005c8947 */ /* 0x000fec0003800000 */
[----:B------:R-:W-:Y:S02]  /*0470*/  FSETP.GTU.FTZ.AND P0, PT, |R2|, +INF , PT ;  /* 0x7f8000000200780b */ /* 0x000fe40003f1c200 */
[----:B------:R-:W-:-:S04]  /*0480*/  FSETP.GTU.FTZ.AND P1, PT, |R3|, +INF , PT ;  /* 0x7f8000000300780b */ /* 0x000fc80003f3c200 */
[----:B------:R-:W-:-:S13]  /*0490*/  PLOP3.LUT P0, PT, P0, P1, PT, 0xf8, 0x8f ;  /* 0x00000000008f781c */ /* 0x000fda0000703f70 */
[----:B------:R-:W-:Y:S05]  /*04a0*/  @P0 BRA `(.L_x_69) ;  /* 0x00000004004c0947 */ /* 0x000fea0003800000 */
[----:B------:R-:W-:-:S13]  /*04b0*/  LOP3.LUT P0, RZ, R9, 0x7fffffff, R2, 0xc8, !PT ;  /* 0x7fffffff09ff7812 */ /* 0x000fda000780c802 */
[----:B------:R-:W-:Y:S05]  /*04c0*/  @!P0 BRA `(.L_x_70) ;  /* 0x00000004003c8947 */ /* 0x000fea0003800000 */
[C---:B------:R-:W-:Y:S02]  /*04d0*/  FSETP.NEU.FTZ.AND P2, PT, |R2|.reuse, +INF , PT ;  /* 0x7f8000000200780b */ /* 0x040fe40003f5d200 */
[----:B------:R-:W-:Y:S02]  /*04e0*/  FSETP.NEU.FTZ.AND P1, PT, |R3|, +INF , PT ;  /* 0x7f8000000300780b */ /* 0x000fe40003f3d200 */
[----:B------:R-:W-:-:S11]  /*04f0*/  FSETP.NEU.FTZ.AND P0, PT, |R2|, +INF , PT ;  /* 0x7f8000000200780b */ /* 0x000fd60003f1d200 */
[----:B------:R-:W-:Y:S05]  /*0500*/  @!P1 BRA !P2, `(.L_x_70) ;  /* 0x00000004002c9947 */ /* 0x000fea0005000000 */
[----:B------:R-:W-:-:S04]  /*0510*/  LOP3.LUT P2, RZ, R2, 0x7fffffff, RZ, 0xc0, !PT ;  /* 0x7fffffff02ff7812 */ /* 0x000fc8000784c0ff */
[----:B------:R-:W-:-:S13]  /*0520*/  PLOP3.LUT P1, PT, P1, P2, PT, 0x2f, 0xf2 ;  /* 0x0000000000f2781c */ /* 0x000fda0000f24577 */
[----:B------:R-:W-:Y:S05]  /*0530*/  @P1 BRA `(.L_x_71) ;  /* 0x0000000400181947 */ /* 0x000fea0003800000 */
[----:B------:R-:W-:-:S04]  /*0540*/  LOP3.LUT P1, RZ, R9, 0x7fffffff, RZ, 0xc0, !PT ;  /* 0x7fffffff09ff7812 */ /* 0x000fc8000782c0ff */
[----:B------:R-:W-:-:S13]  /*0550*/  PLOP3.LUT P0, PT, P0, P1, PT, 0x2f, 0xf2 ;  /* 0x0000000000f2781c */ /* 0x000fda0000702577 */
[----:B------:R-:W-:Y:S05]  /*0560*/  @P0 BRA `(.L_x_72) ;  /* 0x0000000400000947 */ /* 0x000fea0003800000 */
[----:B------:R-:W-:Y:S02]  /*0570*/  ISETP.GE.AND P0, PT, R10, RZ, PT ;  /* 0x000000ff0a00720c */ /* 0x000fe40003f06270 */
[----:B------:R-:W-:-:S11]  /*0580*/  ISETP.GE.AND P1, PT, R11, RZ, PT ;  /* 0x000000ff0b00720c */ /* 0x000fd60003f26270 */
[----:B------:R-:W-:Y:S02]  /*0590*/  @P0 IMAD.MOV.U32 R8, RZ, RZ, RZ ;  /* 0x000000ffff080224 */ /* 0x000fe400078e00ff */
[----:B------:R-:W-:Y:S01]  /*05a0*/  @!P0 FFMA R2, R2, 1.84467440737095516160e+19, RZ ;  /* 0x5f80000002028823 */ /* 0x000fe200000000ff */
[----:B------:R-:W-:Y:S02]  /*05b0*/  @!P0 IMAD.MOV.U32 R8, RZ, RZ, -0x40 ;  /* 0xffffffc0ff088424 */ /* 0x000fe400078e00ff */
[----:B------:R-:W-:Y:S02]  /*05c0*/  @!P1 FFMA R9, R3, 1.84467440737095516160e+19, RZ ;  /* 0x5f80000003099823 */ /* 0x000fe400000000ff */
[----:B------:R-:W-:-:S07]  /*05d0*/  @!P1 VIADD R8, R8, 0x40 ;  /* 0x0000004008089836 */ /* 0x000fce0000000000 */
.L_x_68:
[----:B------:R-:W-:Y:S01]  /*05e0*/  LEA R10, R14, 0xc0800000, 0x17 ;  /* 0xc08000000e0a7811 */ /* 0x000fe200078eb8ff */
[----:B------:R-:W-:Y:S04]  /*05f0*/  BSSY.RECONVERGENT B3, `(.L_x_73) ;  /* 0x0000036000037945 */ /* 0x000fe80003800200 */
[----:B------:R-:W-:Y:S02]  /*0600*/  IMAD.IADD R10, R9, 0x1, -R10 ;  /* 0x00000001090a7824 */ /* 0x000fe400078e0a0a */
[----:B------:R-:W-:Y:S02]  /*0610*/  VIADD R9, R12, 0xffffff81 ;  /* 0xffffff810c097836 */ /* 0x000fe40000000000 */
[----:B------:R-:W0:Y:S01]  /*0620*/  MUFU.RCP R11, R10 ;  /* 0x0000000a000b7308 */ /* 0x000e220000001000 */
[----:B------:R-:W-:Y:S01]  /*0630*/  FADD.FTZ R13, -R10, -RZ ;  /* 0x800000ff0a0d7221 */ /* 0x000fe20000010100 */
[----:B------:R-:W-:-:S03]  /*0640*/  IMAD R2, R9, -0x800000, R2 ;  /* 0xff80000009027824 */ /* 0x000fc600078e0202 */
[----:B0-----:R-:W-:-:S04]  /*0650*/  FFMA R12, R11, R13, 1 ;  /* 0x3f8000000b0c7423 */ /* 0x001fc8000000000d */
[----:B------:R-:W-:-:S04]  /*0660*/  FFMA R16, R11, R12, R11 ;  /* 0x0000000c0b107223 */ /* 0x000fc8000000000b */
[----:B------:R-:W-:-:S04]  /*0670*/  FFMA R11, R2, R16, RZ ;  /* 0x00000010020b7223 */ /* 0x000fc800000000ff */
[----:B------:R-:W-:-:S04]  /*0680*/  FFMA R12, R13, R11, R2 ;  /* 0x0000000b0d0c7223 */ /* 0x000fc80000000002 */
[----:B------:R-:W-:Y:S01]  /*0690*/  FFMA R15, R16, R12, R11 ;  /* 0x0000000c100f7223 */ /* 0x000fe2000000000b */
[----:B------:R-:W-:-:S03]  /*06a0*/  IADD3 R11, PT, PT, R9, 0x7f, -R14 ;  /* 0x0000007f090b7810 */ /* 0x000fc60007ffe80e */
[----:B------:R-:W-:Y:S02]  /*06b0*/  FFMA R12, R13, R15, R2 ;  /* 0x0000000f0d0c7223 */ /* 0x000fe40000000002 */
[----:B------:R-:W-:Y:S02]  /*06c0*/  IMAD.IADD R11, R11, 0x1, R8 ;  /* 0x000000010b0b7824 */ /* 0x000fe400078e0208 */
[----:B------:R-:W-:-:S05]  /*06d0*/  FFMA R2, R16, R12, R15 ;  /* 0x0000000c10027223 */ /* 0x000fca000000000f */
[----:B------:R-:W-:-:S04]  /*06e0*/  SHF.R.U32.HI R9, RZ, 0x17, R2 ;  /* 0x00000017ff097819 */ /* 0x000fc80000011602 */
[----:B------:R-:W-:-:S05]  /*06f0*/  LOP3.LUT R9, R9, 0xff, RZ, 0xc0, !PT ;  /* 0x000000ff09097812 */ /* 0x000fca00078ec0ff */
[----:B------:R-:W-:-:S04]  /*0700*/  IMAD.IADD R13, R9, 0x1, R11 ;  /* 0x00000001090d7824 */ /* 0x000fc800078e020b */
[----:B------:R-:W-:-:S05]  /*0710*/  VIADD R8, R13, 0xffffffff ;  /* 0xffffffff0d087836 */ /* 0x000fca0000000000 */
[----:B------:R-:W-:-:S13]  /*0720*/  ISETP.GE.U32.AND P0, PT, R8, 0xfe, PT ;  /* 0x000000fe0800780c */ /* 0x000fda0003f06070 */
[----:B------:R-:W-:Y:S05]  /*0730*/  @!P0 BRA `(.L_x_74) ;  /* 0x0000000000808947 */ /* 0x000fea0003800000 */
[----:B------:R-:W-:-:S13]  /*0740*/  ISETP.GT.AND P0, PT, R13, 0xfe, PT ;  /* 0x000000fe0d00780c */ /* 0x000fda0003f04270 */
[----:B------:R-:W-:Y:S05]  /*0750*/  @P0 BRA `(.L_x_75) ;  /* 0x00000000006c0947 */ /* 0x000fea0003800000 */
[----:B------:R-:W-:-:S13]  /*0760*/  ISETP.GE.AND P0, PT, R13, 0x1, PT ;  /* 0x000000010d00780c */ /* 0x000fda0003f06270 */
[----:B------:R-:W-:Y:S05]  /*0770*/  @P0 BRA `(.L_x_76) ;  /* 0x0000000000740947 */ /* 0x000fea0003800000 */
[----:B------:R-:W-:Y:S02]  /*0780*/  ISETP.GE.AND P0, PT, R13, -0x18, PT ;  /* 0xffffffe80d00780c */ /* 0x000fe40003f06270 */
[----:B------:R-:W-:-:S11]  /*0790*/  LOP3.LUT R2, R2, 0x80000000, RZ, 0xc0, !PT ;  /* 0x8000000002027812 */ /* 0x000fd600078ec0ff */
[----:B------:R-:W-:Y:S05]  /*07a0*/  @!P0 BRA `(.L_x_76) ;  /* 0x0000000000688947 */ /* 0x000fea0003800000 */
[CCC-:B------:R-:W-:Y:S01]  /*07b0*/  FFMA.RZ R8, R16.reuse, R12.reuse, R15.reuse ;  /* 0x0000000c10087223 */ /* 0x1c0fe2000000c00f */
[C---:B------:R-:W-:Y:S02]  /*07c0*/  VIADD R11, R13.reuse, 0x20 ;  /* 0x000000200d0b7836 */ /* 0x040fe40000000000 */
[-CC-:B------:R-:W-:Y:S01]  /*07d0*/  FFMA.RM R9, R16, R12.reuse, R15.reuse ;  /* 0x0000000c10097223 */ /* 0x180fe2000000400f */
[C---:B------:R-:W-:Y:S02]  /*07e0*/  ISETP.NE.AND P2, PT, R13.reuse, RZ, PT ;  /* 0x000000ff0d00720c */ /* 0x040fe40003f45270 */
[----:B------:R-:W-:Y:S01]  /*07f0*/  LOP3.LUT R10, R8, 0x7fffff, RZ, 0xc0, !PT ;  /* 0x007fffff080a7812 */ /* 0x000fe200078ec0ff */
[----:B------:R-:W-:Y:S01]  /*0800*/  FFMA.RP R8, R16, R12, R15 ;  /* 0x0000000c10087223 */ /* 0x000fe2000000800f */
[----:B------:R-:W-:Y:S01]  /*0810*/  IMAD.MOV R12, RZ, RZ, -R13 ;  /* 0x000000ffff0c7224 */ /* 0x000fe200078e0a0d */
[----:B------:R-:W-:Y:S02]  /*0820*/  ISETP.NE.AND P1, PT, R13, RZ, PT ;  /* 0x000000ff0d00720c */ /* 0x000fe40003f25270 */
[----:B------:R-:W-:-:S02]  /*0830*/  LOP3.LUT R10, R10, 0x800000, RZ, 0xfc, !PT ;  /* 0x008000000a0a7812 */ /* 0x000fc400078efcff */
[----:B------:R-:W-:Y:S02]  /*0840*/  FSETP.NEU.FTZ.AND P0, PT, R8, R9, PT ;  /* 0x000000090800720b */ /* 0x000fe40003f1d000 */
[----:B------:R-:W-:Y:S02]  /*0850*/  SHF.L.U32 R11, R10, R11, RZ ;  /* 0x0000000b0a0b7219 */ /* 0x000fe400000006ff */
[----:B------:R-:W-:Y:S02]  /*0860*/  SEL R9, R12, RZ, P2 ;  /* 0x000000ff0c097207 */ /* 0x000fe40001000000 */
[----:B------:R-:W-:Y:S02]  /*0870*/  ISETP.NE.AND P1, PT, R11, RZ, P1 ;  /* 0x000000ff0b00720c */ /* 0x000fe40000f25270 */
[----:B------:R-:W-:Y:S02]  /*0880*/  SHF.R.U32.HI R9, RZ, R9, R10 ;  /* 0x00000009ff097219 */ /* 0x000fe4000001160a */
[----:B------:R-:W-:-:S02]  /*0890*/  PLOP3.LUT P0, PT, P0, P1, PT, 0xf8, 0x8f ;  /* 0x00000000008f781c */ /* 0x000fc40000703f70 */
[----:B------:R-:W-:Y:S02]  /*08a0*/  SHF.R.U32.HI R11, RZ, 0x1, R9 ;  /* 0x00000001ff0b7819 */ /* 0x000fe40000011609 */
[----:B------:R-:W-:-:S04]  /*08b0*/  SEL R8, RZ, 0x1, !P0 ;  /* 0x00000001ff087807 */ /* 0x000fc80004000000 */
[----:B------:R-:W-:-:S04]  /*08c0*/  LOP3.LUT R8, R8, 0x1, R11, 0xf8, !PT ;  /* 0x0000000108087812 */ /* 0x000fc800078ef80b */
[----:B------:R-:W-:-:S05]  /*08d0*/  LOP3.LUT R8, R8, R9, RZ, 0xc0, !PT ;  /* 0x0000000908087212 */ /* 0x000fca00078ec0ff */
[----:B------:R-:W-:-:S05]  /*08e0*/  IMAD.IADD R11, R11, 0x1, R8 ;  /* 0x000000010b0b7824 */ /* 0x000fca00078e0208 */
[----:B------:R-:W-:Y:S01]  /*08f0*/  LOP3.LUT R2, R11, R2, RZ, 0xfc, !PT ;  /* 0x000000020b027212 */ /* 0x000fe200078efcff */
[----:B------:R-:W-:Y:S06]  /*0900*/  BRA `(.L_x_76) ;  /* 0x0000000000107947 */ /* 0x000fec0003800000 */
.L_x_75:
[----:B------:R-:W-:-:S04]  /*0910*/  LOP3.LUT R2, R2, 0x80000000, RZ, 0xc0, !PT ;  /* 0x8000000002027812 */ /* 0x000fc800078ec0ff */
[----:B------:R-:W-:Y:S01]  /*0920*/  LOP3.LUT R2, R2, 0x7f800000, RZ, 0xfc, !PT ;  /* 0x7f80000002027812 */ /* 0x000fe200078efcff */
[----:B------:R-:W-:Y:S06]  /*0930*/  BRA `(.L_x_76) ;  /* 0x0000000000047947 */ /* 0x000fec0003800000 */
.L_x_74:
[----:B------:R-:W-:-:S07]  /*0940*/  IMAD R2, R11, 0x800000, R2 ;  /* 0x008000000b027824 */ /* 0x000fce00078e0202 */
.L_x_76:
[----:B------:R-:W-:Y:S05]  /*0950*/  BSYNC.RECONVERGENT B3 ;  /* 0x0000000000037941 */ /* 0x000fea0003800200 */
.L_x_73:
[----:B------:R-:W-:Y:S05]  /*0960*/  BRA `(.L_x_77) ;  /* 0x0000000000207947 */ /* 0x000fea0003800000 */
.L_x_72:
[----:B------:R-:W-:-:S04]  /*0970*/  LOP3.LUT R2, R9, 0x80000000, R2, 0x48, !PT ;  /* 0x8000000009027812 */ /* 0x000fc800078e4802 */
[----:B------:R-:W-:Y:S01]  /*0980*/  LOP3.LUT R2, R2, 0x7f800000, RZ, 0xfc, !PT ;  /* 0x7f80000002027812 */ /* 0x000fe200078efcff */
[----:B------:R-:W-:Y:S06]  /*0990*/  BRA `(.L_x_77) ;  /* 0x0000000000147947 */ /* 0x000fec0003800000 */
.L_x_71:
[----:B------:R-:W-:Y:S01]  /*09a0*/  LOP3.LUT R2, R9, 0x80000000, R2, 0x48, !PT ;  /* 0x8000000009027812 */ /* 0x000fe200078e4802 */
[----:B------:R-:W-:Y:S06]  /*09b0*/  BRA `(.L_x_77) ;  /* 0x00000000000c7947 */ /* 0x000fec0003800000 */
.L_x_70:
[----:B------:R-:W0:Y:S01]  /*09c0*/  MUFU.RSQ R2, -QNAN ;  /* 0xffc0000000027908 */ /* 0x000e220000001400 */
[----:B------:R-:W-:Y:S05]  /*09d0*/  BRA `(.L_x_77) ;  /* 0x0000000000047947 */ /* 0x000fea0003800000 */
.L_x_69:
[----:B------:R-:W-:-:S07]  /*09e0*/  FADD.FTZ R2, R2, R3 ;  /* 0x0000000302027221 */ /* 0x000fce0000010000 */
.L_x_77:
[----:B------:R-:W-:Y:S05]  /*09f0*/  BSYNC.RECONVERGENT B2 ;  /* 0x0000000000027941 */ /* 0x000fea0003800200 */
.L_x_67:
[----:B------:R-:W-:Y:S02]  /*0a00*/  IMAD.MOV.U32 R8, RZ, RZ, R6 ;  /* 0x000000ffff087224 */ /* 0x000fe400078e0006 */
[----:B------:R-:W-:-:S04]  /*0a10*/  IMAD.MOV.U32 R9, RZ, RZ, 0x0 ;  /* 0x00000000ff097424 */ /* 0x000fc800078e00ff */
[----:B0-----:R-:W-:Y:S05]  /*0a20*/  RET.REL.NODEC R8 `(_Z22set_zero_and_calculateP5PointP8CentroidS2_) ;  /* 0xfffffff408747950 */ /* 0x001fea0003c3ffff */
.L_x_78:
        /* <DEDUP_REMOVED lines=13> */
.L_x_81:


//--------------------- .nv.shared._Z15reassign_pointsP5PointP8CentroidS2_iiPi --------------------------
	.section	.nv.shared._Z15reassign_pointsP5PointP8CentroidS2_iiPi,"aw",@nobits
	.sectionflags	@""
	.align	4
.nv.shared._Z15reassign_pointsP5PointP8CentroidS2_iiPi:
	.zero		50176


//--------------------- .nv.shared.reserved.0     --------------------------
	.section	.nv.shared.reserved.0,"aw",@nobits
	.weak		__nv_reservedSMEM_offset_0_alias
	.size		__nv_reservedSMEM_offset_0_alias, 0, 64
	.other		__nv_reservedSMEM_offset_0_alias,@"STO_CUDA_RESERVED_SHARED STV_DEFAULT"
__nv_reservedSMEM_offset_0_alias:
	.zero		0
	.zero		64


//--------------------- .nv.constant0._Z15reassign_pointsP5PointP8CentroidS2_iiPi --------------------------
	.section	.nv.constant0._Z15reassign_pointsP5PointP8CentroidS2_iiPi,"a",@progbits
	.sectionflags	@""
	.align	4
.nv.constant0._Z15reassign_pointsP5PointP8CentroidS2_iiPi:
	.zero		936


//--------------------- .nv.constant0._Z22set_zero_and_calculateP5PointP8CentroidS2_ --------------------------
	.section	.nv.constant0._Z22set_zero_and_calculateP5PointP8CentroidS2_,"a",@progbits
	.sectionflags	@""
	.align	4
.nv.constant0._Z22set_zero_and_calculateP5PointP8CentroidS2_:
	.zero		920


//--------------------- SYMBOLS --------------------------

	.type		.nv.reservedSmem.offset0,@object
	.size		.nv.reservedSmem.offset0,0x4
	.type		.nv.reservedSmem.cap,@object
	.size		.nv.reservedSmem.cap,0x4
